	.headerflags	@"EF_CUDA_TEXMODE_UNIFIED EF_CUDA_64BIT_ADDRESS EF_CUDA_SM80 EF_CUDA_VIRTUAL_SM(EF_CUDA_SM80)"
	.elftype	@"ET_EXEC"


//--------------------- .nv.info                  --------------------------
	.section	.nv.info,"",@"SHT_CUDA_INFO"
	.align	4


	//----- nvinfo : EIATTR_REGCOUNT
	.align		4
        /*0000*/ 	.byte	0x04, 0x2f
        /*0002*/ 	.short	(.L_1 - .L_0)
	.align		4
.L_0:
        /*0004*/ 	.word	index@(candidate3)
        /*0008*/ 	.word	0x00000080


	//----- nvinfo : EIATTR_MAX_STACK_SIZE
	.align		4
.L_1:
        /*000c*/ 	.byte	0x04, 0x23
        /*000e*/ 	.short	(.L_3 - .L_2)
	.align		4
.L_2:
        /*0010*/ 	.word	index@(candidate3)
        /*0014*/ 	.word	0x00000000


	//----- nvinfo : EIATTR_MIN_STACK_SIZE
	.align		4
.L_3:
        /*0018*/ 	.byte	0x04, 0x12
        /*001a*/ 	.short	(.L_5 - .L_4)
	.align		4
.L_4:
        /*001c*/ 	.word	index@(candidate3)
        /*0020*/ 	.word	0x00000000


	//----- nvinfo : EIATTR_FRAME_SIZE
	.align		4
.L_5:
        /*0024*/ 	.byte	0x04, 0x11
        /*0026*/ 	.short	(.L_7 - .L_6)
	.align		4
.L_6:
        /*0028*/ 	.word	index@(candidate3)
        /*002c*/ 	.word	0x00000000
.L_7:


//--------------------- .nv.info.candidate3       --------------------------
	.section	.nv.info.candidate3,"",@"SHT_CUDA_INFO"
	.align	4


	//----- nvinfo : EIATTR_CUDA_API_VERSION
	.align		4
        /*0000*/ 	.byte	0x04, 0x37
        /*0002*/ 	.short	(.L_9 - .L_8)
.L_8:
        /*0004*/ 	.word	0x00000075


	//----- nvinfo : EIATTR_SW2861232_WAR
	.align		4
.L_9:
        /*0008*/ 	.byte	0x01, 0x35
	.zero		2


	//----- nvinfo : EIATTR_PARAM_CBANK
	.align		4
        /*000c*/ 	.byte	0x04, 0x0a
        /*000e*/ 	.short	(.L_11 - .L_10)
	.align		4
.L_10:
        /*0010*/ 	.word	index@(.nv.constant0.candidate3)
        /*0014*/ 	.short	0x0160
        /*0016*/ 	.short	0x0018


	//----- nvinfo : EIATTR_CBANK_PARAM_SIZE
	.align		4
.L_11:
        /*0018*/ 	.byte	0x03, 0x19
        /*001a*/ 	.short	0x0018


	//----- nvinfo : EIATTR_KPARAM_INFO
	.align		4
        /*001c*/ 	.byte	0x04, 0x17
        /*001e*/ 	.short	(.L_13 - .L_12)
.L_12:
        /*0020*/ 	.word	0x00000000
        /*0024*/ 	.short	0x0002
        /*0026*/ 	.short	0x0010
        /*0028*/ 	.byte	0x00, 0xf0, 0x21, 0x00


	//----- nvinfo : EIATTR_KPARAM_INFO
	.align		4
.L_13:
        /*002c*/ 	.byte	0x04, 0x17
        /*002e*/ 	.short	(.L_15 - .L_14)
.L_14:
        /*0030*/ 	.word	0x00000000
        /*0034*/ 	.short	0x0001
        /*0036*/ 	.short	0x0008
        /*0038*/ 	.byte	0x00, 0xf0, 0x21, 0x00


	//----- nvinfo : EIATTR_KPARAM_INFO
	.align		4
.L_15:
        /*003c*/ 	.byte	0x04, 0x17
        /*003e*/ 	.short	(.L_17 - .L_16)
.L_16:
        /*0040*/ 	.word	0x00000000
        /*0044*/ 	.short	0x0000
        /*0046*/ 	.short	0x0000
        /*0048*/ 	.byte	0x00, 0xf0, 0x21, 0x00


	//----- nvinfo : EIATTR_MAXREG_COUNT
	.align		4
.L_17:
        /*004c*/ 	.byte	0x03, 0x1b
        /*004e*/ 	.short	0x00ff


	//----- nvinfo : EIATTR_EXIT_INSTR_OFFSETS
	.align		4
        /*0050*/ 	.byte	0x04, 0x1c
        /*0052*/ 	.short	(.L_19 - .L_18)


	//   ....[0]....
.L_18:
        /*0054*/ 	.word	0x00008cb0


	//----- nvinfo : EIATTR_MAX_THREADS
	.align		4
.L_19:
        /*0058*/ 	.byte	0x04, 0x05
        /*005a*/ 	.short	(.L_21 - .L_20)
.L_20:
        /*005c*/ 	.word	0x00000070
        /*0060*/ 	.word	0x00000001
        /*0064*/ 	.word	0x00000001
.L_21:


//--------------------- .nv.rel.action            --------------------------
	.section	.nv.rel.action,"",@"SHT_CUDA_RELOCINFO"
	.align	8
	.sectionentsize	8
        /*0000*/ 	.byte	0x4b, 0x00, 0x00, 0x00, 0x00, 0x00, 0x00, 0x00, 0x00, 0x02, 0x02, 0x08, 0x10, 0x0a, 0x2f, 0x22
        /* <DEDUP_REMOVED lines=13> */


//--------------------- .nv.constant0.candidate3  --------------------------
	.section	.nv.constant0.candidate3,"a",@progbits
	.align	4
.nv.constant0.candidate3:
	.zero		376


//--------------------- .text.candidate3          --------------------------
	.section	.text.candidate3,"ax",@progbits
	.sectionflags	@"SHF_BARRIERS=1"
	.sectioninfo	@"SHI_REGISTERS=128"
	.align	128
        .global         candidate3
        .type           candidate3,@function
        .size           candidate3,(.L_x_1 - candidate3)
        .other          candidate3,@"STO_CUDA_ENTRY STV_DEFAULT"
candidate3:
.text.candidate3:
[----:B------:R-:W-:-:S02]  /*0000*/  MOV R1, c[0x0][0x28] ;  /* 0x00000a0000017a02 */ /* 0x000fc40000000f00 */
[----:B------:R-:W0:Y:S01]  /*0010*/  S2R R5, SR_CTAID.X ;  /* 0x0000000000057919 */ /* 0x000e220000002500 */
[----:B------:R-:W-:Y:S01]  /*0020*/  HFMA2.MMA R4, -RZ, RZ, 0, 0 ;  /* 0x00000000ff047435 */ /* 0x000fe200000001ff */
[----:B------:R-:W-:Y:S01]  /*0030*/  MOV R8, RZ ;  /* 0x000000ff00087202 */ /* 0x000fe20000000f00 */
[----:B------:R-:W-:Y:S01]  /*0040*/  HFMA2.MMA R2, -RZ, RZ, 0, 0 ;  /* 0x00000000ff027435 */ /* 0x000fe200000001ff */
[----:B------:R-:W1:Y:S01]  /*0050*/  S2R R9, SR_TID.X ;  /* 0x0000000000097919 */ /* 0x000e620000002100 */
[----:B------:R-:W-:Y:S01]  /*0060*/  MOV R0, 0x4 ;  /* 0x0000000400007802 */ /* 0x000fe20000000f00 */
[----:B------:R-:W-:Y:S01]  /*0070*/  HFMA2.MMA R25, -RZ, RZ, 0, 0 ;  /* 0x00000000ff197435 */ /* 0x000fe200000001ff */
[----:B------:R-:W-:Y:S01]  /*0080*/  ULDC.64 UR4, c[0x0][0x118] ;  /* 0x0000460000047ab9 */ /* 0x000fe20000000a00 */
[----:B------:R-:W-:-:S03]  /*0090*/  CS2R R26, SRZ ;  /* 0x00000000001a7805 */ /* 0x000fc6000001ff00 */
[----:B0-----:R-:W-:-:S04]  /*00a0*/  IMAD.HI R4, R5, -0x6db6db6d, R4 ;  /* 0x9249249305047827 */ /* 0x001fc800078e0204 */
[C---:B-1----:R-:W-:Y:S01]  /*00b0*/  IMAD.HI R8, R9.reuse, -0x6db6db6d, R8 ;  /* 0x9249249309087827 */ /* 0x042fe200078e0208 */
[----:B------:R-:W-:Y:S02]  /*00c0*/  SHF.R.U32.HI R3, RZ, 0x1f, R4 ;  /* 0x0000001fff037819 */ /* 0x000fe40000011604 */
[----:B------:R-:W-:Y:S02]  /*00d0*/  ISETP.GT.AND P3, PT, R9, 0x5f, PT ;  /* 0x0000005f0900780c */ /* 0x000fe40003f64270 */
[----:B------:R-:W-:Y:S02]  /*00e0*/  LEA.HI.SX32 R4, R4, R3, 0x1e ;  /* 0x0000000304047211 */ /* 0x000fe400078ff2ff */
[----:B------:R-:W-:-:S03]  /*00f0*/  SHF.R.U32.HI R7, RZ, 0x1f, R8 ;  /* 0x0000001fff077819 */ /* 0x000fc60000011608 */
[----:B------:R-:W-:Y:S01]  /*0100*/  IMAD R5, R4, -0x7, R5 ;  /* 0xfffffff904057824 */ /* 0x000fe200078e0205 */
[CC--:B------:R-:W-:Y:S02]  /*0110*/  LEA.HI.SX32 R6, R8.reuse, R7.reuse, 0x1c ;  /* 0x0000000708067211 */ /* 0x0c0fe400078fe2ff */
[-C--:B------:R-:W-:Y:S02]  /*0120*/  LEA.HI.SX32 R10, R8, R7.reuse, 0x1b ;  /* 0x00000007080a7211 */ /* 0x080fe400078fdaff */
[----:B------:R-:W-:Y:S01]  /*0130*/  LEA R11, R5, R6, 0x2 ;  /* 0x00000006050b7211 */ /* 0x000fe200078e10ff */
[--C-:B------:R-:W-:Y:S01]  /*0140*/  IMAD R41, R6, -0x1c, R9.reuse ;  /* 0xffffffe406297824 */ /* 0x100fe200078e0209 */
[----:B------:R-:W-:Y:S01]  /*0150*/  LEA.HI.SX32 R8, R8, R7, 0x1d ;  /* 0x0000000708087211 */ /* 0x000fe200078feaff */
[--C-:B------:R-:W-:Y:S01]  /*0160*/  IMAD R3, R10, -0x38, R9.reuse ;  /* 0xffffffc80a037824 */ /* 0x100fe200078e0209 */
[----:B------:R-:W-:Y:S01]  /*0170*/  ISETP.GT.AND P1, PT, R11, RZ, PT ;  /* 0x000000ff0b00720c */ /* 0x000fe20003f24270 */
[----:B------:R-:W-:Y:S01]  /*0180*/  @!P3 IMAD R19, R4, 0x60, R9 ;  /* 0x000000600413b824 */ /* 0x000fe200078e0209 */
[----:B------:R-:W-:Y:S01]  /*0190*/  IADD3 R40, R6, 0x4, RZ ;  /* 0x0000000406287810 */ /* 0x000fe20007ffe0ff */
[----:B------:R-:W-:Y:S01]  /*01a0*/  IMAD.HI R3, R3, -0x6db6db6d, R2 ;  /* 0x9249249303037827 */ /* 0x000fe200078e0202 */
[----:B------:R-:W-:-:S02]  /*01b0*/  ISETP.GT.AND P0, PT, R41, RZ, P1 ;  /* 0x000000ff2900720c */ /* 0x000fc40000f04270 */
[----:B------:R-:W-:-:S11]  /*01c0*/  @!P3 LEA R19, R19, R19, 0x1 ;  /* 0x000000131313b211 */ /* 0x000fd600078e08ff */
[C-C-:B------:R-:W-:Y:S02]  /*01d0*/  @P0 IMAD R2, R5.reuse, 0x70, R9.reuse ;  /* 0x0000007005020824 */ /* 0x140fe400078e0209 */
[----:B------:R-:W-:-:S03]  /*01e0*/  @P0 IMAD R13, R5, 0x70, R9 ;  /* 0x00000070050d0824 */ /* 0x000fc600078e0209 */
[----:B------:R-:W-:Y:S01]  /*01f0*/  @P0 IADD3 R7, R2, -0x1d, RZ ;  /* 0xffffffe302070810 */ /* 0x000fe20007ffe0ff */
[----:B------:R-:W-:Y:S01]  /*0200*/  IMAD.HI R2, R40, 0x2aaaaaab, RZ ;  /* 0x2aaaaaab28027827 */ /* 0x000fe200078e02ff */
[----:B------:R-:W-:-:S03]  /*0210*/  @P0 IADD3 R13, R13, 0x603, RZ ;  /* 0x000006030d0d0810 */ /* 0x000fc60007ffe0ff */
[----:B------:R-:W-:Y:S01]  /*0220*/  @P0 IMAD R7, R4, 0x6200, R7 ;  /* 0x0000620004070824 */ /* 0x000fe200078e0207 */
[----:B------:R-:W-:Y:S01]  /*0230*/  LEA.HI R17, R2, R2, RZ, 0x1 ;  /* 0x0000000202117211 */ /* 0x000fe200078f08ff */
[----:B------:R-:W-:Y:S02]  /*0240*/  @P0 IMAD R2, R5, 0x70, R9 ;  /* 0x0000007005020824 */ /* 0x000fe400078e0209 */
[----:B------:R-:W-:-:S04]  /*0250*/  @P0 IMAD.WIDE R6, R7, R0, c[0x0][0x160] ;  /* 0x0000580007060625 */ /* 0x000fc800078e0200 */
[----:B------:R-:W-:Y:S01]  /*0260*/  @P0 IMAD R15, R4, 0x6200, R13 ;  /* 0x00006200040f0824 */ /* 0x000fe200078e020d */
[----:B------:R0:W2:Y:S01]  /*0270*/  @P0 LDG.E.CONSTANT R25, [R6.64] ;  /* 0x0000000406190981 */ /* 0x0000a2000c1e9900 */
[----:B------:R-:W-:Y:S02]  /*0280*/  @P0 IMAD R16, R5, 0x70, R9 ;  /* 0x0000007005100824 */ /* 0x000fe400078e0209 */
[----:B------:R-:W-:-:S04]  /*0290*/  @P0 IMAD.WIDE R14, R15, R0, c[0x0][0x160] ;  /* 0x000058000f0e0625 */ /* 0x000fc800078e0200 */
[----:B------:R-:W-:Y:S01]  /*02a0*/  IMAD R40, R17, -0x6, R40 ;  /* 0xfffffffa11287824 */ /* 0x000fe200078e0228 */
[----:B------:R1:W3:Y:S01]  /*02b0*/  @P0 LDG.E.CONSTANT R26, [R14.64] ;  /* 0x000000040e1a0981 */ /* 0x0002e2000c1e9900 */
[----:B------:R-:W-:Y:S01]  /*02c0*/  @!P3 IMAD.WIDE R12, R19, R0, c[0x0][0x168] ;  /* 0x00005a00130cb625 */ /* 0x000fe200078e0200 */
[----:B0-----:R-:W-:-:S05]  /*02d0*/  @P0 IADD3 R7, R2, 0xc23, RZ ;  /* 0x00000c2302070810 */ /* 0x001fca0007ffe0ff */
[----:B------:R-:W-:Y:S01]  /*02e0*/  @P0 IMAD R7, R4, 0x6200, R7 ;  /* 0x0000620004070824 */ /* 0x000fe200078e0207 */
[----:B------:R-:W-:Y:S01]  /*02f0*/  CS2R R28, SRZ ;  /* 0x00000000001c7805 */ /* 0x000fe2000001ff00 */
[----:B-1----:R-:W-:Y:S02]  /*0300*/  @P0 IADD3 R15, R16, 0x1243, RZ ;  /* 0x00001243100f0810 */ /* 0x002fe40007ffe0ff */
[-C--:B------:R-:W-:Y:S01]  /*0310*/  @P0 IMAD.WIDE R6, R7, R0.reuse, c[0x0][0x160] ;  /* 0x0000580007060625 */ /* 0x080fe200078e0200 */
[----:B------:R-:W-:Y:S01]  /*0320*/  CS2R R32, SRZ ;  /* 0x0000000000207805 */ /* 0x000fe2000001ff00 */
[----:B------:R0:W4:Y:S02]  /*0330*/  @!P3 LDG.E.CONSTANT R13, [R12.64] ;  /* 0x000000040c0db981 */ /* 0x000124000c1e9900 */
[C-C-:B------:R-:W-:Y:S02]  /*0340*/  @P0 IMAD R17, R5.reuse, 0x70, R9.reuse ;  /* 0x0000007005110824 */ /* 0x140fe400078e0209 */
[----:B------:R-:W-:Y:S01]  /*0350*/  @P0 IMAD R19, R5, 0x70, R9 ;  /* 0x0000007005130824 */ /* 0x000fe200078e0209 */
[----:B------:R1:W5:Y:S01]  /*0360*/  @P0 LDG.E.CONSTANT R27, [R6.64] ;  /* 0x00000004061b0981 */ /* 0x000362000c1e9900 */
[----:B------:R-:W-:Y:S01]  /*0370*/  @P0 IMAD R15, R4, 0x6200, R15 ;  /* 0x00006200040f0824 */ /* 0x000fe200078e020f */
[----:B------:R-:W-:Y:S01]  /*0380*/  @P0 IADD3 R17, R17, 0x1863, RZ ;  /* 0x0000186311110810 */ /* 0x000fe20007ffe0ff */
[----:B------:R-:W-:Y:S01]  /*0390*/  @P0 IMAD R21, R5, 0x70, R9 ;  /* 0x0000007005150824 */ /* 0x000fe200078e0209 */
[----:B------:R-:W-:Y:S01]  /*03a0*/  @P0 IADD3 R19, R19, 0x1e83, RZ ;  /* 0x00001e8313130810 */ /* 0x000fe20007ffe0ff */
[----:B------:R-:W-:Y:S01]  /*03b0*/  @P0 IMAD.WIDE R14, R15, R0, c[0x0][0x160] ;  /* 0x000058000f0e0625 */ /* 0x000fe200078e0200 */
[----:B-1----:R-:W-:-:S03]  /*03c0*/  @P0 IADD3 R7, R2, 0x2ac3, RZ ;  /* 0x00002ac302070810 */ /* 0x002fc60007ffe0ff */
[----:B------:R-:W-:Y:S01]  /*03d0*/  @P0 IMAD R6, R5, 0x70, R9 ;  /* 0x0000007005060824 */ /* 0x000fe200078e0209 */
[----:B------:R1:W2:Y:S01]  /*03e0*/  @P0 LDG.E.CONSTANT R28, [R14.64] ;  /* 0x000000040e1c0981 */ /* 0x0002a2000c1e9900 */
[C---:B------:R-:W-:Y:S02]  /*03f0*/  @P0 IMAD R17, R4.reuse, 0x6200, R17 ;  /* 0x0000620004110824 */ /* 0x040fe400078e0211 */
[C---:B------:R-:W-:Y:S01]  /*0400*/  @P0 IMAD R7, R4.reuse, 0x6200, R7 ;  /* 0x0000620004070824 */ /* 0x040fe200078e0207 */
[----:B------:R-:W-:Y:S01]  /*0410*/  @P0 IADD3 R21, R21, 0x24a3, RZ ;  /* 0x000024a315150810 */ /* 0x000fe20007ffe0ff */
[----:B------:R-:W-:Y:S02]  /*0420*/  @P0 IMAD R19, R4, 0x6200, R19 ;  /* 0x0000620004130824 */ /* 0x000fe400078e0213 */
[----:B------:R-:W-:Y:S01]  /*0430*/  @P0 IMAD.WIDE R16, R17, R0, c[0x0][0x160] ;  /* 0x0000580011100625 */ /* 0x000fe200078e0200 */
[----:B-1----:R-:W-:-:S03]  /*0440*/  @P0 IADD3 R15, R6, 0x30e3, RZ ;  /* 0x000030e3060f0810 */ /* 0x002fc60007ffe0ff */
[----:B------:R-:W-:Y:S01]  /*0450*/  @P0 IMAD.WIDE R6, R7, R0, c[0x0][0x160] ;  /* 0x0000580007060625 */ /* 0x000fe200078e0200 */
[----:B------:R-:W-:Y:S01]  /*0460*/  CS2R R30, SRZ ;  /* 0x00000000001e7805 */ /* 0x000fe2000001ff00 */
[C---:B------:R-:W-:Y:S01]  /*0470*/  LEA R2, R5.reuse, R40, 0x2 ;  /* 0x0000002805027211 */ /* 0x040fe200078e10ff */
[----:B------:R1:W2:Y:S01]  /*0480*/  @P0 LDG.E.CONSTANT R29, [R16.64] ;  /* 0x00000004101d0981 */ /* 0x0002a2000c1e9900 */
[----:B0-----:R-:W-:Y:S02]  /*0490*/  @P0 IMAD R12, R5, 0x70, R9 ;  /* 0x00000070050c0824 */ /* 0x001fe400078e0209 */
[-C--:B------:R-:W-:Y:S01]  /*04a0*/  @P0 IMAD.WIDE R18, R19, R0.reuse, c[0x0][0x160] ;  /* 0x0000580013120625 */ /* 0x080fe200078e0200 */
[----:B------:R0:W2:Y:S01]  /*04b0*/  @P0 LDG.E.CONSTANT R32, [R6.64] ;  /* 0x0000000406200981 */ /* 0x0000a2000c1e9900 */
[----:B------:R-:W-:Y:S02]  /*04c0*/  ISETP.GT.AND P2, PT, R41, RZ, PT ;  /* 0x000000ff2900720c */ /* 0x000fe40003f44270 */
[----:B------:R-:W-:Y:S01]  /*04d0*/  @P0 IMAD R21, R4, 0x6200, R21 ;  /* 0x0000620004150824 */ /* 0x000fe200078e0215 */
[----:B------:R0:W2:Y:S01]  /*04e0*/  @P0 LDG.E.CONSTANT R30, [R18.64] ;  /* 0x00000004121e0981 */ /* 0x0000a2000c1e9900 */
[----:B------:R-:W-:Y:S01]  /*04f0*/  @P0 IMAD R14, R5, 0x70, R9 ;  /* 0x00000070050e0824 */ /* 0x000fe200078e0209 */
[----:B-1----:R-:W-:Y:S01]  /*0500*/  @P0 IADD3 R17, R12, 0x3703, RZ ;  /* 0x000037030c110810 */ /* 0x002fe20007ffe0ff */
[----:B------:R-:W-:Y:S01]  /*0510*/  @P0 IMAD R15, R4, 0x6200, R15 ;  /* 0x00006200040f0824 */ /* 0x000fe200078e020f */
[----:B0-----:R-:W-:Y:S01]  /*0520*/  IADD3 R6, R2, -0x1, RZ ;  /* 0xffffffff02067810 */ /* 0x001fe20007ffe0ff */
[----:B------:R-:W-:Y:S01]  /*0530*/  @P0 IMAD.WIDE R20, R21, R0, c[0x0][0x160] ;  /* 0x0000580015140625 */ /* 0x000fe200078e0200 */
[----:B------:R-:W-:-:S03]  /*0540*/  @P0 IADD3 R19, R14, 0x3d23, RZ ;  /* 0x00003d230e130810 */ /* 0x000fc60007ffe0ff */
[----:B------:R-:W-:Y:S01]  /*0550*/  @P0 IMAD R16, R5, 0x70, R9 ;  /* 0x0000007005100824 */ /* 0x000fe200078e0209 */
[----:B------:R-:W-:Y:S01]  /*0560*/  ISETP.LT.U32.AND P5, PT, R6, 0x1c, P2 ;  /* 0x0000001c0600780c */ /* 0x000fe200017a1070 */
[-C--:B------:R-:W-:Y:S01]  /*0570*/  @P0 IMAD.WIDE R14, R15, R0.reuse, c[0x0][0x160] ;  /* 0x000058000f0e0625 */ /* 0x080fe200078e0200 */
[----:B------:R0:W2:Y:S01]  /*0580*/  @P0 LDG.E.CONSTANT R31, [R20.64] ;  /* 0x00000004141f0981 */ /* 0x0000a2000c1e9900 */
[----:B------:R-:W-:Y:S02]  /*0590*/  @P0 IADD3 R7, R12, 0x4963, RZ ;  /* 0x000049630c070810 */ /* 0x000fe40007ffe0ff */
[C---:B------:R-:W-:Y:S01]  /*05a0*/  @P0 IMAD R17, R4.reuse, 0x6200, R17 ;  /* 0x0000620004110824 */ /* 0x040fe200078e0211 */
[----:B------:R-:W-:Y:S01]  /*05b0*/  CS2R R34, SRZ ;  /* 0x0000000000227805 */ /* 0x000fe2000001ff00 */
[----:B------:R-:W-:Y:S01]  /*05c0*/  @P0 IMAD R22, R5, 0x70, R9 ;  /* 0x0000007005160824 */ /* 0x000fe200078e0209 */
[----:B------:R1:W2:Y:S01]  /*05d0*/  @P0 LDG.E.CONSTANT R33, [R14.64] ;  /* 0x000000040e210981 */ /* 0x0002a2000c1e9900 */
[----:B------:R-:W-:Y:S01]  /*05e0*/  @P0 IMAD R19, R4, 0x6200, R19 ;  /* 0x0000620004130824 */ /* 0x000fe200078e0213 */
[----:B0-----:R-:W-:Y:S01]  /*05f0*/  @P0 IADD3 R21, R16, 0x4343, RZ ;  /* 0x0000434310150810 */ /* 0x001fe20007ffe0ff */
[----:B------:R-:W-:Y:S01]  /*0600*/  @P0 IMAD.WIDE R16, R17, R0, c[0x0][0x160] ;  /* 0x0000580011100625 */ /* 0x000fe200078e0200 */
[----:B-1----:R-:W-:-:S03]  /*0610*/  @P0 IADD3 R15, R22, 0x4f83, RZ ;  /* 0x00004f83160f0810 */ /* 0x002fc60007ffe0ff */
[----:B------:R-:W-:Y:S01]  /*0620*/  @P0 IMAD R7, R4, 0x6200, R7 ;  /* 0x0000620004070824 */ /* 0x000fe200078e0207 */
[----:B------:R0:W2:Y:S01]  /*0630*/  @P0 LDG.E.CONSTANT R34, [R16.64] ;  /* 0x0000000410220981 */ /* 0x0000a2000c1e9900 */
[----:B------:R-:W-:Y:S01]  /*0640*/  @P0 IMAD.WIDE R18, R19, R0, c[0x0][0x160] ;  /* 0x0000580013120625 */ /* 0x000fe200078e0200 */
[----:B------:R-:W-:-:S03]  /*0650*/  @P5 IADD3 R2, R9, 0x70, RZ ;  /* 0x0000007009025810 */ /* 0x000fc60007ffe0ff */
[----:B------:R-:W-:Y:S01]  /*0660*/  @P0 IMAD R23, R5, 0x70, R9 ;  /* 0x0000007005170824 */ /* 0x000fe200078e0209 */
[----:B------:R-:W-:Y:S01]  /*0670*/  CS2R R36, SRZ ;  /* 0x0000000000247805 */ /* 0x000fe2000001ff00 */
[C---:B------:R-:W-:Y:S01]  /*0680*/  @P0 IMAD R21, R4.reuse, 0x6200, R21 ;  /* 0x0000620004150824 */ /* 0x040fe200078e0215 */
[----:B------:R1:W2:Y:S01]  /*0690*/  @P0 LDG.E.CONSTANT R35, [R18.64] ;  /* 0x0000000412230981 */ /* 0x0002a2000c1e9900 */
[----:B0-----:R-:W-:Y:S02]  /*06a0*/  @P0 IMAD R17, R4, 0x6200, R15 ;  /* 0x0000620004110824 */ /* 0x001fe400078e020f */
[----:B------:R-:W-:Y:S01]  /*06b0*/  @P0 IMAD.WIDE R14, R7, R0, c[0x0][0x160] ;  /* 0x00005800070e0625 */ /* 0x000fe200078e0200 */
[----:B------:R-:W-:-:S03]  /*06c0*/  @P5 IADD3 R7, R9, 0x1c0, RZ ;  /* 0x000001c009075810 */ /* 0x000fc60007ffe0ff */
[----:B------:R-:W-:Y:S01]  /*06d0*/  @P5 IMAD.HI R2, R2, 0x30c30c31, RZ ;  /* 0x30c30c3102025827 */ /* 0x000fe200078e02ff */
[----:B------:R0:W2:Y:S01]  /*06e0*/  @P0 LDG.E.CONSTANT R37, [R14.64] ;  /* 0x000000040e250981 */ /* 0x0000a2000c1e9900 */
[----:B-1----:R-:W-:Y:S02]  /*06f0*/  @P0 IADD3 R19, R23, 0x55a3, RZ ;  /* 0x000055a317130810 */ /* 0x002fe40007ffe0ff */
[----:B------:R-:W-:Y:S01]  /*0700*/  @P5 IADD3 R23, R9, 0x460, RZ ;  /* 0x0000046009175810 */ /* 0x000fe20007ffe0ff */
[----:B------:R-:W-:Y:S01]  /*0710*/  @P5 IMAD.HI R12, R7, 0x30c30c31, RZ ;  /* 0x30c30c31070c5827 */ /* 0x000fe200078e02ff */
[----:B------:R-:W-:-:S03]  /*0720*/  @P5 SHF.R.U32.HI R7, RZ, 0x1f, R2 ;  /* 0x0000001fff075819 */ /* 0x000fc60000011602 */
[-C--:B------:R-:W-:Y:S01]  /*0730*/  @P0 IMAD.WIDE R20, R21, R0.reuse, c[0x0][0x160] ;  /* 0x0000580015140625 */ /* 0x080fe200078e0200 */
[C---:B------:R-:W-:Y:S02]  /*0740*/  @P5 IADD3 R22, R9.reuse, 0x310, RZ ;  /* 0x0000031009165810 */ /* 0x040fe40007ffe0ff */
[----:B0-----:R-:W-:Y:S01]  /*0750*/  @P5 IADD3 R14, R9, 0x5b0, RZ ;  /* 0x000005b0090e5810 */ /* 0x001fe20007ffe0ff */
[----:B------:R-:W-:Y:S01]  /*0760*/  @P0 IMAD R19, R4, 0x6200, R19 ;  /* 0x0000620004130824 */ /* 0x000fe200078e0213 */
[----:B------:R-:W-:Y:S01]  /*0770*/  @P5 SHF.R.U32.HI R15, RZ, 0x1f, R12 ;  /* 0x0000001fff0f5819 */ /* 0x000fe2000001160c */
[----:B------:R-:W-:Y:S01]  /*0780*/  @P5 IMAD.HI R23, R23, 0x30c30c31, RZ ;  /* 0x30c30c3117175827 */ /* 0x000fe200078e02ff */
[----:B------:R0:W2:Y:S01]  /*0790*/  @P0 LDG.E.CONSTANT R36, [R20.64] ;  /* 0x0000000414240981 */ /* 0x0000a2000c1e9900 */
[----:B------:R-:W-:Y:S01]  /*07a0*/  CS2R R38, SRZ ;  /* 0x0000000000267805 */ /* 0x000fe2000001ff00 */
[----:B------:R-:W-:Y:S01]  /*07b0*/  @P5 LEA.HI.SX32 R7, R2, R7, 0x1b ;  /* 0x0000000702075211 */ /* 0x000fe200078fdaff */
[----:B------:R-:W-:Y:S01]  /*07c0*/  @P0 IMAD.WIDE R18, R19, R0, c[0x0][0x160] ;  /* 0x0000580013120625 */ /* 0x000fe200078e0200 */
[----:B------:R-:W-:-:S02]  /*07d0*/  @P5 LEA.HI.SX32 R15, R12, R15, 0x1b ;  /* 0x0000000f0c0f5211 */ /* 0x000fc400078fdaff */
[----:B------:R-:W-:Y:S01]  /*07e0*/  @P5 SHF.R.U32.HI R2, RZ, 0x1f, R23 ;  /* 0x0000001fff025819 */ /* 0x000fe20000011617 */
[----:B------:R-:W-:Y:S01]  /*07f0*/  @P0 IMAD.WIDE R16, R17, R0, c[0x0][0x160] ;  /* 0x0000580011100625 */ /* 0x000fe200078e0200 */
[----:B------:R-:W-:Y:S01]  /*0800*/  @P5 IADD3 R12, R9, 0x700, RZ ;  /* 0x00000700090c5810 */ /* 0x000fe20007ffe0ff */
[----:B------:R1:W2:Y:S02]  /*0810*/  @P0 LDG.E.CONSTANT R39, [R18.64] ;  /* 0x0000000412270981 */ /* 0x0002a4000c1e9900 */
[----:B0-----:R-:W-:Y:S02]  /*0820*/  @P0 IMAD R21, R5, 0x70, R9 ;  /* 0x0000007005150824 */ /* 0x001fe400078e0209 */
[----:B------:R-:W-:Y:S01]  /*0830*/  @P5 IMAD.HI R14, R14, 0x30c30c31, RZ ;  /* 0x30c30c310e0e5827 */ /* 0x000fe200078e02ff */
[----:B------:R-:W-:Y:S01]  /*0840*/  @P5 LEA.HI.SX32 R23, R23, R2, 0x1b ;  /* 0x0000000217175211 */ /* 0x000fe200078fdaff */
[----:B------:R0:W2:Y:S02]  /*0850*/  @P0 LDG.E.CONSTANT R38, [R16.64] ;  /* 0x0000000410260981 */ /* 0x0000a4000c1e9900 */
[----:B------:R-:W-:Y:S01]  /*0860*/  @P5 IMAD.HI R22, R22, 0x30c30c31, RZ ;  /* 0x30c30c3116165827 */ /* 0x000fe200078e02ff */
[----:B------:R-:W-:-:S02]  /*0870*/  @P0 IADD3 R21, R21, 0x5bc3, RZ ;  /* 0x00005bc315150810 */ /* 0x000fc40007ffe0ff */
[----:B-1----:R-:W-:Y:S01]  /*0880*/  @P5 SHF.R.U32.HI R19, RZ, 0x1f, R14 ;  /* 0x0000001fff135819 */ /* 0x002fe2000001160e */
[----:B------:R-:W-:Y:S01]  /*0890*/  @P5 IMAD.HI R12, R12, 0x30c30c31, RZ ;  /* 0x30c30c310c0c5827 */ /* 0x000fe200078e02ff */
[----:B------:R-:W-:Y:S01]  /*08a0*/  @P5 IADD3 R2, R9, 0x9a0, RZ ;  /* 0x000009a009025810 */ /* 0x000fe20007ffe0ff */
[----:B------:R-:W-:Y:S01]  /*08b0*/  HFMA2.MMA R42, -RZ, RZ, 0, 0 ;  /* 0x00000000ff2a7435 */ /* 0x000fe200000001ff */
[----:B0-----:R-:W-:Y:S01]  /*08c0*/  @P5 SHF.R.U32.HI R17, RZ, 0x1f, R22 ;  /* 0x0000001fff115819 */ /* 0x001fe20000011616 */
[----:B------:R-:W-:Y:S01]  /*08d0*/  @P0 IMAD R21, R4, 0x6200, R21 ;  /* 0x0000620004150824 */ /* 0x000fe200078e0215 */
[----:B------:R-:W-:Y:S01]  /*08e0*/  @P5 LEA.HI.SX32 R14, R14, R19, 0x1b ;  /* 0x000000130e0e5211 */ /* 0x000fe200078fdaff */
[----:B------:R-:W-:Y:S01]  /*08f0*/  @P5 IMAD.HI R2, R2, 0x30c30c31, RZ ;  /* 0x30c30c3102025827 */ /* 0x000fe200078e02ff */
[----:B------:R-:W-:Y:S02]  /*0900*/  @P5 LEA.HI.SX32 R17, R22, R17, 0x1b ;  /* 0x0000001116115211 */ /* 0x000fe400078fdaff */
[----:B------:R-:W-:Y:S01]  /*0910*/  @P5 SHF.R.U32.HI R19, RZ, 0x1f, R12 ;  /* 0x0000001fff135819 */ /* 0x000fe2000001160c */
[----:B------:R-:W-:Y:S01]  /*0920*/  @P0 IMAD.WIDE R20, R21, R0, c[0x0][0x160] ;  /* 0x0000580015140625 */ /* 0x000fe200078e0200 */
[----:B------:R-:W-:-:S02]  /*0930*/  @P5 IADD3 R22, R9, 0xc40, RZ ;  /* 0x00000c4009165810 */ /* 0x000fc40007ffe0ff */
[C---:B------:R-:W-:Y:S02]  /*0940*/  @P5 IADD3 R18, R9.reuse, 0xaf0, RZ ;  /* 0x00000af009125810 */ /* 0x040fe40007ffe0ff */
[----:B------:R-:W-:Y:S01]  /*0950*/  @P5 LEA.HI.SX32 R12, R12, R19, 0x1b ;  /* 0x000000130c0c5211 */ /* 0x000fe200078fdaff */
[----:B------:R-:W-:Y:S01]  /*0960*/  @P5 IMAD.HI R22, R22, 0x30c30c31, RZ ;  /* 0x30c30c3116165827 */ /* 0x000fe200078e02ff */
[----:B------:R-:W-:Y:S01]  /*0970*/  @P5 SHF.R.U32.HI R19, RZ, 0x1f, R2 ;  /* 0x0000001fff135819 */ /* 0x000fe20000011602 */
[----:B------:R0:W2:Y:S01]  /*0980*/  @P0 LDG.E.CONSTANT R42, [R20.64] ;  /* 0x00000004142a0981 */ /* 0x0000a2000c1e9900 */
[C---:B------:R-:W-:Y:S02]  /*0990*/  @P5 IADD3 R24, R9.reuse, 0xd90, RZ ;  /* 0x00000d9009185810 */ /* 0x040fe40007ffe0ff */
[----:B------:R-:W-:Y:S02]  /*09a0*/  @P5 IADD3 R16, R9, 0x850, RZ ;  /* 0x0000085009105810 */ /* 0x000fe40007ffe0ff */
[----:B------:R-:W-:Y:S01]  /*09b0*/  @P5 SHF.R.U32.HI R43, RZ, 0x1f, R22 ;  /* 0x0000001fff2b5819 */ /* 0x000fe20000011616 */
[----:B------:R-:W-:-:S04]  /*09c0*/  @P5 IMAD.HI R24, R24, 0x30c30c31, RZ ;  /* 0x30c30c3118185827 */ /* 0x000fc800078e02ff */
[----:B0-----:R-:W-:Y:S01]  /*09d0*/  @P5 IMAD.HI R20, R18, 0x30c30c31, RZ ;  /* 0x30c30c3112145827 */ /* 0x001fe200078e02ff */
[----:B------:R-:W-:Y:S02]  /*09e0*/  @P5 LEA.HI.SX32 R18, R2, R19, 0x1b ;  /* 0x0000001302125211 */ /* 0x000fe400078fdaff */
[C---:B------:R-:W-:Y:S01]  /*09f0*/  @P5 IADD3 R2, R9.reuse, 0xee0, RZ ;  /* 0x00000ee009025810 */ /* 0x040fe20007ffe0ff */
[----:B------:R-:W-:Y:S01]  /*0a00*/  @P5 IMAD.HI R16, R16, 0x30c30c31, RZ ;  /* 0x30c30c3110105827 */ /* 0x000fe200078e02ff */
[----:B------:R-:W-:Y:S02]  /*0a10*/  @P5 LEA.HI.SX32 R22, R22, R43, 0x1b ;  /* 0x0000002b16165211 */ /* 0x000fe400078fdaff */
[----:B------:R-:W-:Y:S01]  /*0a20*/  @P5 SHF.R.U32.HI R19, RZ, 0x1f, R24 ;  /* 0x0000001fff135819 */ /* 0x000fe20000011618 */
[----:B------:R-:W-:Y:S01]  /*0a30*/  @P5 IMAD.HI R2, R2, 0x30c30c31, RZ ;  /* 0x30c30c3102025827 */ /* 0x000fe200078e02ff */
[C---:B------:R-:W-:Y:S02]  /*0a40*/  @P5 IADD3 R43, R9.reuse, 0x1180, RZ ;  /* 0x00001180092b5810 */ /* 0x040fe40007ffe0ff */
[----:B------:R-:W-:-:S02]  /*0a50*/  @P5 IADD3 R44, R9, 0x12d0, RZ ;  /* 0x000012d0092c5810 */ /* 0x000fc40007ffe0ff */
[----:B------:R-:W-:Y:S02]  /*0a60*/  @P5 SHF.R.U32.HI R21, RZ, 0x1f, R16 ;  /* 0x0000001fff155819 */ /* 0x000fe40000011610 */
[----:B------:R-:W-:Y:S01]  /*0a70*/  @P5 LEA.HI.SX32 R24, R24, R19, 0x1b ;  /* 0x0000001318185211 */ /* 0x000fe200078fdaff */
[----:B------:R-:W-:Y:S01]  /*0a80*/  @P5 IMAD.HI R43, R43, 0x30c30c31, RZ ;  /* 0x30c30c312b2b5827 */ /* 0x000fe200078e02ff */
[----:B------:R-:W-:Y:S02]  /*0a90*/  @P5 SHF.R.U32.HI R19, RZ, 0x1f, R2 ;  /* 0x0000001fff135819 */ /* 0x000fe40000011602 */
[----:B------:R-:W-:Y:S01]  /*0aa0*/  @P5 LEA.HI.SX32 R16, R16, R21, 0x1b ;  /* 0x0000001510105211 */ /* 0x000fe200078fdaff */
[----:B------:R-:W-:Y:S01]  /*0ab0*/  @P5 IMAD.HI R45, R44, 0x30c30c31, RZ ;  /* 0x30c30c312c2d5827 */ /* 0x000fe200078e02ff */
[----:B------:R-:W-:Y:S02]  /*0ac0*/  @P5 SHF.R.U32.HI R21, RZ, 0x1f, R20 ;  /* 0x0000001fff155819 */ /* 0x000fe40000011614 */
[----:B------:R-:W-:Y:S01]  /*0ad0*/  @P5 LEA.HI.SX32 R44, R2, R19, 0x1b ;  /* 0x00000013022c5211 */ /* 0x000fe200078fdaff */
[----:B------:R-:W-:Y:S01]  /*0ae0*/  @P5 IMAD R2, R4, 0x6200, R41 ;  /* 0x0000620004025824 */ /* 0x000fe200078e0229 */
[----:B------:R-:W-:-:S02]  /*0af0*/  @P5 SHF.R.U32.HI R48, RZ, 0x1f, R43 ;  /* 0x0000001fff305819 */ /* 0x000fc4000001162b */
[----:B------:R-:W-:Y:S02]  /*0b00*/  @P5 LEA.HI.SX32 R20, R20, R21, 0x1b ;  /* 0x0000001514145211 */ /* 0x000fe400078fdaff */
[----:B------:R-:W-:Y:S02]  /*0b10*/  @P5 IADD3 R21, R9, 0x1030, RZ ;  /* 0x0000103009155810 */ /* 0x000fe40007ffe0ff */
[----:B------:R-:W-:Y:S01]  /*0b20*/  @P5 LEA.HI.SX32 R48, R43, R48, 0x1b ;  /* 0x000000302b305211 */ /* 0x000fe200078fdaff */
[----:B------:R-:W-:Y:S01]  /*0b30*/  @P5 IMAD R43, R4, 0x6200, R41 ;  /* 0x00006200042b5824 */ /* 0x000fe200078e0229 */
[----:B------:R-:W-:Y:S02]  /*0b40*/  @P5 IADD3 R19, R9, 0x1420, RZ ;  /* 0x0000142009135810 */ /* 0x000fe40007ffe0ff */
[----:B------:R-:W-:Y:S01]  /*0b50*/  @P5 IADD3 R2, R2, -0x1d, RZ ;  /* 0xffffffe302025810 */ /* 0x000fe20007ffe0ff */
[----:B------:R-:W-:Y:S01]  /*0b60*/  @P5 IMAD.HI R21, R21, 0x30c30c31, RZ ;  /* 0x30c30c3115155827 */ /* 0x000fe200078e02ff */
[----:B------:R-:W-:-:S03]  /*0b70*/  @P5 IADD3 R56, R43, -0x1d, RZ ;  /* 0xffffffe32b385810 */ /* 0x000fc60007ffe0ff */
[----:B------:R-:W-:-:S04]  /*0b80*/  @P5 IMAD.HI R19, R19, 0x30c30c31, RZ ;  /* 0x30c30c3113135827 */ /* 0x000fc800078e02ff */
[C---:B------:R-:W-:Y:S01]  /*0b90*/  @P5 IMAD R2, R5.reuse, 0x70, R2 ;  /* 0x0000007005025824 */ /* 0x040fe200078e0202 */
[----:B------:R-:W-:Y:S01]  /*0ba0*/  @P5 SHF.R.U32.HI R46, RZ, 0x1f, R21 ;  /* 0x0000001fff2e5819 */ /* 0x000fe20000011615 */
[----:B------:R-:W-:Y:S01]  /*0bb0*/  @P5 IMAD R56, R5, 0x70, R56 ;  /* 0x0000007005385824 */ /* 0x000fe200078e0238 */
[----:B------:R-:W-:Y:S01]  /*0bc0*/  @P5 SHF.R.U32.HI R52, RZ, 0x1f, R19 ;  /* 0x0000001fff345819 */ /* 0x000fe20000011613 */
[----:B------:R-:W-:Y:S02]  /*0bd0*/  @P5 IMAD R7, R7, 0x310, R2 ;  /* 0x0000031007075824 */ /* 0x000fe400078e0202 */
[C-C-:B------:R-:W-:Y:S01]  /*0be0*/  @P5 IMAD R2, R4.reuse, 0x6200, R41.reuse ;  /* 0x0000620004025824 */ /* 0x140fe200078e0229 */
[----:B------:R-:W-:Y:S01]  /*0bf0*/  @P5 LEA.HI.SX32 R46, R21, R46, 0x1b ;  /* 0x0000002e152e5211 */ /* 0x000fe200078fdaff */
[--C-:B------:R-:W-:Y:S01]  /*0c00*/  @P5 IMAD R21, R4, 0x6200, R41.reuse ;  /* 0x0000620004155824 */ /* 0x100fe200078e0229 */
[----:B------:R-:W-:Y:S01]  /*0c10*/  @P5 LEA.HI.SX32 R52, R19, R52, 0x1b ;  /* 0x0000003413345211 */ /* 0x000fe200078fdaff */
[----:B------:R-:W-:Y:S01]  /*0c20*/  @P5 IMAD R19, R17, 0x310, R56 ;  /* 0x0000031011135824 */ /* 0x000fe200078e0238 */
[----:B------:R-:W-:Y:S01]  /*0c30*/  @P5 IADD3 R2, R2, -0x1d, RZ ;  /* 0xffffffe302025810 */ /* 0x000fe20007ffe0ff */
[----:B------:R-:W-:Y:S01]  /*0c40*/  @P5 IMAD R17, R4, 0x6200, R41 ;  /* 0x0000620004115824 */ /* 0x000fe200078e0229 */
[----:B------:R-:W-:-:S02]  /*0c50*/  @P5 SHF.R.U32.HI R50, RZ, 0x1f, R45 ;  /* 0x0000001fff325819 */ /* 0x000fc4000001162d */
[C---:B------:R-:W-:Y:S02]  /*0c60*/  @P5 IADD3 R54, R21.reuse, -0x1d, RZ ;  /* 0xffffffe315365810 */ /* 0x040fe40007ffe0ff */
[----:B------:R-:W-:Y:S01]  /*0c70*/  @P5 IADD3 R56, R21, -0x1d, RZ ;  /* 0xffffffe315385810 */ /* 0x000fe20007ffe0ff */
[----:B------:R-:W-:Y:S01]  /*0c80*/  @P5 IMAD R21, R5, 0x70, R2 ;  /* 0x0000007005155824 */ /* 0x000fe200078e0202 */
[----:B------:R-:W-:Y:S02]  /*0c90*/  @P5 IADD3 R2, R17, -0x1d, RZ ;  /* 0xffffffe311025810 */ /* 0x000fe40007ffe0ff */
[----:B------:R-:W-:Y:S01]  /*0ca0*/  @P5 LEA.HI.SX32 R50, R45, R50, 0x1b ;  /* 0x000000322d325211 */ /* 0x000fe200078fdaff */
[C-C-:B------:R-:W-:Y:S02]  /*0cb0*/  @P5 IMAD R45, R4.reuse, 0x6200, R41.reuse ;  /* 0x00006200042d5824 */ /* 0x140fe400078e0229 */
[----:B------:R-:W-:Y:S02]  /*0cc0*/  @P5 IMAD R57, R5, 0x70, R2 ;  /* 0x0000007005395824 */ /* 0x000fe400078e0202 */
[----:B------:R-:W-:Y:S01]  /*0cd0*/  @P5 IMAD R2, R4, 0x6200, R41 ;  /* 0x0000620004025824 */ /* 0x000fe200078e0229 */
[----:B------:R-:W-:Y:S01]  /*0ce0*/  @P5 IADD3 R58, R45, -0x1d, RZ ;  /* 0xffffffe32d3a5810 */ /* 0x000fe20007ffe0ff */
[----:B------:R-:W-:-:S03]  /*0cf0*/  @P5 IMAD R54, R5, 0x70, R54 ;  /* 0x0000007005365824 */ /* 0x000fc600078e0236 */
[----:B------:R-:W-:Y:S01]  /*0d00*/  @P5 IADD3 R2, R2, -0x1d, RZ ;  /* 0xffffffe302025810 */ /* 0x000fe20007ffe0ff */
[----:B------:R-:W-:Y:S01]  /*0d10*/  @P5 IMAD R15, R15, 0x310, R54 ;  /* 0x000003100f0f5824 */ /* 0x000fe200078e0236 */
[----:B------:R-:W-:Y:S01]  /*0d20*/  @P5 IADD3 R54, R17, -0x1d, RZ ;  /* 0xffffffe311365810 */ /* 0x000fe20007ffe0ff */
[C---:B------:R-:W-:Y:S02]  /*0d30*/  @P5 IMAD R58, R5.reuse, 0x70, R58 ;  /* 0x00000070053a5824 */ /* 0x040fe400078e023a */
[C---:B------:R-:W-:Y:S02]  /*0d40*/  @P5 IMAD R53, R5.reuse, 0x70, R56 ;  /* 0x0000007005355824 */ /* 0x040fe400078e0238 */
[----:B------:R-:W-:Y:S01]  /*0d50*/  @P5 IMAD R59, R5, 0x70, R2 ;  /* 0x00000070053b5824 */ /* 0x000fe200078e0202 */
[----:B------:R-:W-:Y:S01]  /*0d60*/  @P5 IADD3 R2, R17, -0x1d, RZ ;  /* 0xffffffe311025810 */ /* 0x000fe20007ffe0ff */
[----:B------:R-:W-:Y:S01]  /*0d70*/  @P5 IMAD R23, R23, 0x310, R58 ;  /* 0x0000031017175824 */ /* 0x000fe200078e023a */
[----:B------:R-:W-:Y:S01]  /*0d80*/  @P5 IADD3 R58, R43, -0x1d, RZ ;  /* 0xffffffe32b3a5810 */ /* 0x000fe20007ffe0ff */
[----:B------:R-:W-:-:S02]  /*0d90*/  @P5 IMAD R21, R14, 0x310, R21 ;  /* 0x000003100e155824 */ /* 0x000fc400078e0215 */
[----:B------:R-:W-:Y:S02]  /*0da0*/  @P5 IMAD R14, R4, 0x6200, R41 ;  /* 0x00006200040e5824 */ /* 0x000fe400078e0229 */
[C---:B------:R-:W-:Y:S02]  /*0db0*/  @P5 IMAD R43, R5.reuse, 0x70, R54 ;  /* 0x00000070052b5824 */ /* 0x040fe400078e0236 */
[----:B------:R-:W-:Y:S02]  /*0dc0*/  @P5 IMAD R53, R16, 0x310, R53 ;  /* 0x0000031010355824 */ /* 0x000fe400078e0235 */
[----:B------:R-:W-:Y:S01]  /*0dd0*/  @P5 IMAD R16, R4, 0x6200, R41 ;  /* 0x0000620004105824 */ /* 0x000fe200078e0229 */
[----:B------:R-:W-:Y:S01]  /*0de0*/  @P5 IADD3 R14, R14, -0x1d, RZ ;  /* 0xffffffe30e0e5810 */ /* 0x000fe20007ffe0ff */
[----:B------:R-:W-:Y:S02]  /*0df0*/  @P5 IMAD R67, R5, 0x70, R2 ;  /* 0x0000007005435824 */ /* 0x000fe400078e0202 */
[----:B------:R-:W-:-:S02]  /*0e00*/  @P5 IMAD R43, R12, 0x310, R43 ;  /* 0x000003100c2b5824 */ /* 0x000fc400078e022b */
[--C-:B------:R-:W-:Y:S01]  /*0e10*/  @P5 IMAD R2, R4, 0x6200, R41.reuse ;  /* 0x0000620004025824 */ /* 0x100fe200078e0229 */
[----:B------:R-:W-:Y:S01]  /*0e20*/  @P5 IADD3 R16, R16, -0x1d, RZ ;  /* 0xffffffe310105810 */ /* 0x000fe20007ffe0ff */
[----:B------:R-:W-:Y:S02]  /*0e30*/  @P5 IMAD R12, R4, 0x6200, R41 ;  /* 0x00006200040c5824 */ /* 0x000fe400078e0229 */
[C---:B------:R-:W-:Y:S01]  /*0e40*/  @P5 IMAD R63, R5.reuse, 0x70, R14 ;  /* 0x00000070053f5824 */ /* 0x040fe200078e020e */
[----:B------:R-:W-:Y:S01]  /*0e50*/  @P5 IADD3 R2, R2, -0x1d, RZ ;  /* 0xffffffe302025810 */ /* 0x000fe20007ffe0ff */
[C---:B------:R-:W-:Y:S01]  /*0e60*/  @P5 IMAD R65, R5.reuse, 0x70, R16 ;  /* 0x0000007005415824 */ /* 0x040fe200078e0210 */
[----:B------:R-:W-:Y:S01]  /*0e70*/  @P5 IADD3 R12, R12, -0x1d, RZ ;  /* 0xffffffe30c0c5810 */ /* 0x000fe20007ffe0ff */
[----:B------:R-:W-:Y:S02]  /*0e80*/  @P5 IMAD R17, R40, 0x1c, R15 ;  /* 0x0000001c28115824 */ /* 0x000fe400078e020f */
[----:B------:R-:W-:-:S02]  /*0e90*/  @P5 IMAD R55, R5, 0x70, R58 ;  /* 0x0000007005375824 */ /* 0x000fc400078e023a */
[----:B------:R-:W-:Y:S02]  /*0ea0*/  @P5 IMAD R63, R44, 0x310, R63 ;  /* 0x000003102c3f5824 */ /* 0x000fe400078e023f */
[C---:B------:R-:W-:Y:S01]  /*0eb0*/  @P5 IMAD R7, R40.reuse, 0x1c, R7 ;  /* 0x0000001c28075824 */ /* 0x040fe200078e0207 */
[----:B------:R-:W-:Y:S01]  /*0ec0*/  CS2R R44, SRZ ;  /* 0x00000000002c7805 */ /* 0x000fe2000001ff00 */
[----:B------:R-:W-:Y:S02]  /*0ed0*/  @P5 IMAD R19, R40, 0x1c, R19 ;  /* 0x0000001c28135824 */ /* 0x000fe400078e0213 */
[C---:B------:R-:W-:Y:S02]  /*0ee0*/  @P5 IMAD R47, R5.reuse, 0x70, R2 ;  /* 0x00000070052f5824 */ /* 0x040fe400078e0202 */
[----:B------:R-:W-:Y:S02]  /*0ef0*/  @P5 IMAD R61, R5, 0x70, R12 ;  /* 0x00000070053d5824 */ /* 0x000fe400078e020c */
[----:B------:R-:W-:Y:S01]  /*0f00*/  @P5 IMAD R65, R46, 0x310, R65 ;  /* 0x000003102e415824 */ /* 0x000fe200078e0241 */
[----:B------:R-:W-:Y:S01]  /*0f10*/  MOV R46, RZ ;  /* 0x000000ff002e7202 */ /* 0x000fe20000000f00 */
[----:B------:R-:W-:-:S04]  /*0f20*/  @P5 IMAD.WIDE R16, R17, R0, c[0x0][0x160] ;  /* 0x0000580011105625 */ /* 0x000fc800078e0200 */
[----:B------:R-:W-:Y:S01]  /*0f30*/  @P5 IMAD R55, R18, 0x310, R55 ;  /* 0x0000031012375824 */ /* 0x000fe200078e0237 */
[----:B------:R0:W2:Y:S01]  /*0f40*/  @P5 LDG.E.CONSTANT R45, [R16.64] ;  /* 0x00000004102d5981 */ /* 0x0000a2000c1e9900 */
[----:B------:R-:W-:Y:S02]  /*0f50*/  @P5 IMAD R12, R4, 0x6200, R41 ;  /* 0x00006200040c5824 */ /* 0x000fe400078e0229 */
[----:B------:R-:W-:-:S04]  /*0f60*/  @P5 IMAD.WIDE R14, R7, R0, c[0x0][0x160] ;  /* 0x00005800070e5625 */ /* 0x000fc800078e0200 */
[----:B------:R-:W-:-:S04]  /*0f70*/  @P5 IMAD.WIDE R18, R19, R0, c[0x0][0x160] ;  /* 0x0000580013125625 */ /* 0x000fc800078e0200 */
[C---:B------:R-:W-:Y:S02]  /*0f80*/  @P5 IMAD R21, R40.reuse, 0x1c, R21 ;  /* 0x0000001c28155824 */ /* 0x040fe400078e0215 */
[C---:B------:R-:W-:Y:S02]  /*0f90*/  @P5 IMAD R53, R40.reuse, 0x1c, R53 ;  /* 0x0000001c28355824 */ /* 0x040fe400078e0235 */
[----:B------:R-:W-:Y:S01]  /*0fa0*/  @P5 IMAD R43, R40, 0x1c, R43 ;  /* 0x0000001c282b5824 */ /* 0x000fe200078e022b */
[----:B------:R-:W-:Y:S01]  /*0fb0*/  @P5 IADD3 R12, R12, -0x1d, RZ ;  /* 0xffffffe30c0c5810 */ /* 0x000fe20007ffe0ff */
[----:B------:R-:W-:Y:S01]  /*0fc0*/  @P5 IMAD R7, R50, 0x310, R47 ;  /* 0x0000031032075824 */ /* 0x000fe200078e022f */
[----:B------:R-:W-:Y:S01]  /*0fd0*/  HFMA2.MMA R47, -RZ, RZ, 0, 0 ;  /* 0x00000000ff2f7435 */ /* 0x000fe200000001ff */
[----:B------:R-:W-:Y:S01]  /*0fe0*/  @P5 IMAD R67, R48, 0x310, R67 ;  /* 0x0000031030435824 */ /* 0x000fe200078e0243 */
[----:B------:R-:W-:Y:S01]  /*0ff0*/  CS2R R50, SRZ ;  /* 0x0000000000327805 */ /* 0x000fe2000001ff00 */
[----:B------:R-:W-:Y:S01]  /*1000*/  @P5 IMAD R23, R40, 0x1c, R23 ;  /* 0x0000001c28175824 */ /* 0x000fe200078e0217 */
[----:B------:R-:W-:Y:S01]  /*1010*/  CS2R R48, SRZ ;  /* 0x0000000000307805 */ /* 0x000fe2000001ff00 */
[----:B------:R-:W-:Y:S01]  /*1020*/  @P5 IMAD R57, R20, 0x310, R57 ;  /* 0x0000031014395824 */ /* 0x000fe200078e0239 */
[----:B------:R1:W2:Y:S01]  /*1030*/  @P5 LDG.E.CONSTANT R46, [R18.64] ;  /* 0x00000004122e5981 */ /* 0x0002a2000c1e9900 */
[----:B0-----:R-:W-:Y:S01]  /*1040*/  @P5 IMAD.WIDE R16, R21, R0, c[0x0][0x160] ;  /* 0x0000580015105625 */ /* 0x001fe200078e0200 */
[----:B------:R-:W-:-:S02]  /*1050*/  ISETP.GE.AND P4, PT, R11, 0x1, PT ;  /* 0x000000010b00780c */ /* 0x000fc40003f86270 */
[----:B------:R0:W2:Y:S01]  /*1060*/  @P5 LDG.E.CONSTANT R44, [R14.64] ;  /* 0x000000040e2c5981 */ /* 0x0000a2000c1e9900 */
[----:B------:R-:W-:-:S03]  /*1070*/  @P5 IMAD.WIDE R20, R53, R0, c[0x0][0x160] ;  /* 0x0000580035145625 */ /* 0x000fc600078e0200 */
[----:B------:R3:W2:Y:S01]  /*1080*/  @P5 LDG.E.CONSTANT R48, [R16.64] ;  /* 0x0000000410305981 */ /* 0x0006a2000c1e9900 */
[----:B------:R-:W-:Y:S02]  /*1090*/  @P5 IMAD R59, R22, 0x310, R59 ;  /* 0x00000310163b5824 */ /* 0x000fe400078e023b */
[-C--:B-1----:R-:W-:Y:S01]  /*10a0*/  @P5 IMAD.WIDE R18, R43, R0.reuse, c[0x0][0x160] ;  /* 0x000058002b125625 */ /* 0x082fe200078e0200 */
[----:B------:R1:W2:Y:S03]  /*10b0*/  @P5 LDG.E.CONSTANT R50, [R20.64] ;  /* 0x0000000414325981 */ /* 0x0002a6000c1e9900 */
[----:B0-----:R-:W-:Y:S01]  /*10c0*/  @P5 IMAD.WIDE R14, R23, R0, c[0x0][0x160] ;  /* 0x00005800170e5625 */ /* 0x001fe200078e0200 */
[----:B------:R0:W2:Y:S03]  /*10d0*/  @P5 LDG.E.CONSTANT R49, [R18.64] ;  /* 0x0000000412315981 */ /* 0x0000a6000c1e9900 */
[----:B------:R-:W-:Y:S01]  /*10e0*/  @P5 IMAD R61, R24, 0x310, R61 ;  /* 0x00000310183d5824 */ /* 0x000fe200078e023d */
[----:B------:R4:W2:Y:S01]  /*10f0*/  @P5 LDG.E.CONSTANT R47, [R14.64] ;  /* 0x000000040e2f5981 */ /* 0x0008a2000c1e9900 */
[----:B------:R-:W-:-:S02]  /*1100*/  @P5 IMAD R69, R5, 0x70, R12 ;  /* 0x0000007005455824 */ /* 0x000fc400078e020c */
[C---:B------:R-:W-:Y:S02]  /*1110*/  @P5 IMAD R55, R40.reuse, 0x1c, R55 ;  /* 0x0000001c28375824 */ /* 0x040fe400078e0237 */
[C---:B---3--:R-:W-:Y:S02]  /*1120*/  @P5 IMAD R17, R40.reuse, 0x1c, R59 ;  /* 0x0000001c28115824 */ /* 0x048fe400078e023b */
[C---:B-1----:R-:W-:Y:S02]  /*1130*/  @P5 IMAD R21, R40.reuse, 0x1c, R63 ;  /* 0x0000001c28155824 */ /* 0x042fe400078e023f */
[----:B0-----:R-:W-:Y:S02]  /*1140*/  @P5 IMAD R19, R40, 0x1c, R61 ;  /* 0x0000001c28135824 */ /* 0x001fe400078e023d */
[----:B------:R-:W-:Y:S02]  /*1150*/  @P5 IMAD R69, R52, 0x310, R69 ;  /* 0x0000031034455824 */ /* 0x000fe400078e0245 */
[----:B------:R-:W-:Y:S01]  /*1160*/  @P5 IMAD.WIDE R22, R55, R0, c[0x0][0x160] ;  /* 0x0000580037165625 */ /* 0x000fe200078e0200 */
[----:B------:R-:W-:Y:S01]  /*1170*/  CS2R R52, SRZ ;  /* 0x0000000000347805 */ /* 0x000fe2000001ff00 */
[----:B------:R-:W-:-:S02]  /*1180*/  CS2R R54, SRZ ;  /* 0x0000000000367805 */ /* 0x000fc4000001ff00 */
[----:B----4-:R-:W-:Y:S02]  /*1190*/  @P5 IMAD R15, R40, 0x1c, R57 ;  /* 0x0000001c280f5824 */ /* 0x010fe400078e0239 */
[-C--:B------:R-:W-:Y:S01]  /*11a0*/  @P5 IMAD.WIDE R16, R17, R0.reuse, c[0x0][0x160] ;  /* 0x0000580011105625 */ /* 0x080fe200078e0200 */
[----:B------:R-:W-:Y:S01]  /*11b0*/  HFMA2.MMA R2, -RZ, RZ, 0, 0 ;  /* 0x00000000ff027435 */ /* 0x000fe200000001ff */
[----:B------:R0:W3:Y:S02]  /*11c0*/  @P5 LDG.E.CONSTANT R51, [R22.64] ;  /* 0x0000000416335981 */ /* 0x0000e4000c1e9900 */
[-C--:B------:R-:W-:Y:S01]  /*11d0*/  @P5 IMAD.WIDE R20, R21, R0.reuse, c[0x0][0x160] ;  /* 0x0000580015145625 */ /* 0x080fe200078e0200 */
[----:B------:R-:W-:Y:S01]  /*11e0*/  HFMA2.MMA R57, -RZ, RZ, 0, 0 ;  /* 0x00000000ff397435 */ /* 0x000fe200000001ff */
[----:B------:R1:W4:Y:S02]  /*11f0*/  @P5 LDG.E.CONSTANT R53, [R16.64] ;  /* 0x0000000410355981 */ /* 0x000324000c1e9900 */
[-C--:B------:R-:W-:Y:S01]  /*1200*/  @P5 IMAD.WIDE R18, R19, R0.reuse, c[0x0][0x160] ;  /* 0x0000580013125625 */ /* 0x080fe200078e0200 */
[----:B------:R-:W-:Y:S01]  /*1210*/  MOV R58, RZ ;  /* 0x000000ff003a7202 */ /* 0x000fe20000000f00 */
[----:B------:R0:W2:Y:S02]  /*1220*/  @P5 LDG.E.CONSTANT R55, [R20.64] ;  /* 0x0000000414375981 */ /* 0x0000a4000c1e9900 */
[----:B------:R-:W-:-:S02]  /*1230*/  @P5 IMAD.WIDE R14, R15, R0, c[0x0][0x160] ;  /* 0x000058000f0e5625 */ /* 0x000fc400078e0200 */
[----:B------:R0:W2:Y:S02]  /*1240*/  @P5 LDG.E.CONSTANT R54, [R18.64] ;  /* 0x0000000412365981 */ /* 0x0000a4000c1e9900 */
[C---:B------:R-:W-:Y:S02]  /*1250*/  @P5 IMAD R7, R40.reuse, 0x1c, R7 ;  /* 0x0000001c28075824 */ /* 0x040fe400078e0207 */
[C---:B------:R-:W-:Y:S01]  /*1260*/  @P5 IMAD R69, R40.reuse, 0x1c, R69 ;  /* 0x0000001c28455824 */ /* 0x040fe200078e0245 */
[----:B------:R5:W2:Y:S01]  /*1270*/  @P5 LDG.E.CONSTANT R52, [R14.64] ;  /* 0x000000040e345981 */ /* 0x000aa2000c1e9900 */
[C---:B------:R-:W-:Y:S02]  /*1280*/  @P5 IMAD R67, R40.reuse, 0x1c, R67 ;  /* 0x0000001c28435824 */ /* 0x040fe400078e0243 */
[----:B------:R-:W-:Y:S02]  /*1290*/  @P4 IMAD R12, R5, 0x70, R9 ;  /* 0x00000070050c4824 */ /* 0x000fe400078e0209 */
[----:B0-----:R-:W-:-:S02]  /*12a0*/  @P5 IMAD R23, R40, 0x1c, R65 ;  /* 0x0000001c28175824 */ /* 0x001fc400078e0241 */
[----:B-1----:R-:W-:Y:S01]  /*12b0*/  @P5 IMAD.WIDE R16, R7, R0, c[0x0][0x160] ;  /* 0x0000580007105625 */ /* 0x002fe200078e0200 */
[----:B------:R-:W-:-:S03]  /*12c0*/  MOV R56, RZ ;  /* 0x000000ff00387202 */ /* 0x000fc60000000f00 */
[----:B------:R-:W-:Y:S02]  /*12d0*/  @P4 IMAD R21, R5, 0x70, R9 ;  /* 0x0000007005154824 */ /* 0x000fe400078e0209 */
[-C--:B------:R-:W-:Y:S01]  /*12e0*/  @P5 IMAD.WIDE R18, R69, R0.reuse, c[0x0][0x160] ;  /* 0x0000580045125625 */ /* 0x080fe200078e0200 */
[----:B------:R-:W-:Y:S01]  /*12f0*/  @P4 IADD3 R7, R12, -0x1c, RZ ;  /* 0xffffffe40c074810 */ /* 0x000fe20007ffe0ff */
[----:B------:R0:W2:Y:S02]  /*1300*/  @P5 LDG.E.CONSTANT R58, [R16.64] ;  /* 0x00000004103a5981 */ /* 0x0000a4000c1e9900 */
[-C--:B-----5:R-:W-:Y:S01]  /*1310*/  @P5 IMAD.WIDE R14, R67, R0.reuse, c[0x0][0x160] ;  /* 0x00005800430e5625 */ /* 0x0a0fe200078e0200 */
[----:B------:R-:W-:Y:S01]  /*1320*/  @P4 IADD3 R21, R21, 0x604, RZ ;  /* 0x0000060415154810 */ /* 0x000fe20007ffe0ff */
[----:B------:R1:W5:Y:S02]  /*1330*/  @P5 LDG.E.CONSTANT R2, [R18.64] ;  /* 0x0000000412025981 */ /* 0x000364000c1e9900 */
[----:B------:R-:W-:-:S02]  /*1340*/  @P5 IMAD.WIDE R22, R23, R0, c[0x0][0x160] ;  /* 0x0000580017165625 */ /* 0x000fc400078e0200 */
[----:B------:R1:W2:Y:S02]  /*1350*/  @P5 LDG.E.CONSTANT R57, [R14.64] ;  /* 0x000000040e395981 */ /* 0x0002a4000c1e9900 */
[--C-:B0-----:R-:W-:Y:S01]  /*1360*/  @P4 IMAD R17, R5, 0x70, R9.reuse ;  /* 0x0000007005114824 */ /* 0x101fe200078e0209 */
[----:B------:R-:W-:Y:S01]  /*1370*/  ISETP.GE.AND P0, PT, R41, 0x1b, PT ;  /* 0x0000001b2900780c */ /* 0x000fe20003f06270 */
[----:B------:R0:W2:Y:S01]  /*1380*/  @P5 LDG.E.CONSTANT R56, [R22.64] ;  /* 0x0000000416385981 */ /* 0x0000a2000c1e9900 */
[C---:B-1----:R-:W-:Y:S02]  /*1390*/  @P4 IMAD R19, R5.reuse, 0x70, R9 ;  /* 0x0000007005134824 */ /* 0x042fe400078e0209 */
[C---:B------:R-:W-:Y:S02]  /*13a0*/  @P4 IMAD R7, R4.reuse, 0x6200, R7 ;  /* 0x0000620004074824 */ /* 0x040fe400078e0207 */
[----:B------:R-:W-:Y:S01]  /*13b0*/  @P4 IMAD R15, R5, 0x70, R9 ;  /* 0x00000070050f4824 */ /* 0x000fe200078e0209 */
[----:B------:R-:W-:Y:S01]  /*13c0*/  @P4 IADD3 R17, R17, 0x1244, RZ ;  /* 0x0000124411114810 */ /* 0x000fe20007ffe0ff */
[----:B0-----:R-:W-:Y:S01]  /*13d0*/  @P4 IMAD R23, R4, 0x6200, R21 ;  /* 0x0000620004174824 */ /* 0x001fe200078e0215 */
[----:B------:R-:W-:Y:S01]  /*13e0*/  @P4 IADD3 R19, R19, 0x1864, RZ ;  /* 0x0000186413134810 */ /* 0x000fe20007ffe0ff */
[-C--:B------:R-:W-:Y:S01]  /*13f0*/  @P4 IMAD.WIDE R20, R7, R0.reuse, c[0x0][0x160] ;  /* 0x0000580007144625 */ /* 0x080fe200078e0200 */
[C---:B------:R-:W-:Y:S01]  /*1400*/  ISETP.GT.U32.AND P6, PT, R6.reuse, 0x1b, PT ;  /* 0x0000001b0600780c */ /* 0x040fe20003fc4070 */
[----:B------:R-:W-:Y:S01]  /*1410*/  CS2R R122, SRZ ;  /* 0x00000000007a7805 */ /* 0x000fe2000001ff00 */
[----:B------:R-:W-:Y:S01]  /*1420*/  ISETP.LT.U32.AND P5, PT, R6, 0x1c, !P0 ;  /* 0x0000001c0600780c */ /* 0x000fe200047a1070 */
[----:B------:R-:W-:Y:S01]  /*1430*/  @P4 IMAD.WIDE R6, R23, R0, c[0x0][0x160] ;  /* 0x0000580017064625 */ /* 0x000fe200078e0200 */
[----:B------:R-:W-:-:S03]  /*1440*/  @P4 IADD3 R15, R15, 0xc24, RZ ;  /* 0x00000c240f0f4810 */ /* 0x000fc60007ffe0ff */
[C---:B------:R-:W-:Y:S01]  /*1450*/  @P4 IMAD R17, R4.reuse, 0x6200, R17 ;  /* 0x0000620004114824 */ /* 0x040fe200078e0211 */
[----:B------:R0:W2:Y:S01]  /*1460*/  @P4 LDG.E.CONSTANT R122, [R6.64] ;  /* 0x00000004067a4981 */ /* 0x0000a2000c1e9900 */
[C---:B------:R-:W-:Y:S02]  /*1470*/  @P4 IMAD R19, R4.reuse, 0x6200, R19 ;  /* 0x0000620004134824 */ /* 0x040fe400078e0213 */
[----:B------:R-:W-:Y:S01]  /*1480*/  @P4 IMAD R15, R4, 0x6200, R15 ;  /* 0x00006200040f4824 */ /* 0x000fe200078e020f */
[----:B------:R-:W-:Y:S01]  /*1490*/  CS2R R124, SRZ ;  /* 0x00000000007c7805 */ /* 0x000fe2000001ff00 */
[----:B------:R-:W-:Y:S02]  /*14a0*/  MOV R68, RZ ;  /* 0x000000ff00447202 */ /* 0x000fe40000000f00 */
[----:B------:R-:W-:Y:S01]  /*14b0*/  IADD3 R11, R11, 0x2, RZ ;  /* 0x000000020b0b7810 */ /* 0x000fe20007ffe0ff */
[-C--:B------:R-:W-:Y:S01]  /*14c0*/  @P4 IMAD.WIDE R14, R15, R0.reuse, c[0x0][0x160] ;  /* 0x000058000f0e4625 */ /* 0x080fe200078e0200 */
[----:B------:R-:W-:Y:S01]  /*14d0*/  MOV R74, RZ ;  /* 0x000000ff004a7202 */ /* 0x000fe20000000f00 */
[----:B------:R1:W2:Y:S02]  /*14e0*/  @P4 LDG.E.CONSTANT R125, [R20.64] ;  /* 0x00000004147d4981 */ /* 0x0002a4000c1e9900 */
[-C--:B0-----:R-:W-:Y:S01]  /*14f0*/  @P4 IMAD.WIDE R6, R17, R0.reuse, c[0x0][0x160] ;  /* 0x0000580011064625 */ /* 0x081fe200078e0200 */
[----:B------:R-:W-:Y:S01]  /*1500*/  ISETP.LT.AND P2, PT, R11, 0x1d, P2 ;  /* 0x0000001d0b00780c */ /* 0x000fe20001741270 */
[----:B------:R-:W-:Y:S01]  /*1510*/  HFMA2.MMA R77, -RZ, RZ, 0, 0 ;  /* 0x00000000ff4d7435 */ /* 0x000fe200000001ff */
[----:B------:R0:W2:Y:S01]  /*1520*/  @P4 LDG.E.CONSTANT R68, [R14.64] ;  /* 0x000000040e444981 */ /* 0x0000a2000c1e9900 */
[----:B------:R-:W-:Y:S01]  /*1530*/  @P4 IMAD.WIDE R16, R19, R0, c[0x0][0x160] ;  /* 0x0000580013104625 */ /* 0x000fe200078e0200 */
[----:B------:R-:W-:-:S03]  /*1540*/  @P4 IADD3 R19, R12, 0x1e84, RZ ;  /* 0x00001e840c134810 */ /* 0x000fc60007ffe0ff */
[C---:B-1----:R-:W-:Y:S01]  /*1550*/  @P4 IMAD R21, R5.reuse, 0x70, R9 ;  /* 0x0000007005154824 */ /* 0x042fe200078e0209 */
[----:B------:R-:W-:Y:S01]  /*1560*/  HFMA2.MMA R71, -RZ, RZ, 0, 0 ;  /* 0x00000000ff477435 */ /* 0x000fe200000001ff */
[----:B------:R-:W-:Y:S01]  /*1570*/  @P4 IMAD R19, R4, 0x6200, R19 ;  /* 0x0000620004134824 */ /* 0x000fe200078e0213 */
[----:B------:R1:W2:Y:S01]  /*1580*/  @P4 LDG.E.CONSTANT R74, [R16.64] ;  /* 0x00000004104a4981 */ /* 0x0002a2000c1e9900 */
[----:B0-----:R-:W-:Y:S01]  /*1590*/  @P4 IMAD R14, R5, 0x70, R9 ;  /* 0x00000070050e4824 */ /* 0x001fe200078e0209 */
[----:B------:R-:W-:Y:S01]  /*15a0*/  @P4 IADD3 R21, R21, 0x24a4, RZ ;  /* 0x000024a415154810 */ /* 0x000fe20007ffe0ff */
[----:B------:R-:W-:Y:S01]  /*15b0*/  @P4 IMAD.WIDE R18, R19, R0, c[0x0][0x160] ;  /* 0x0000580013124625 */ /* 0x000fe200078e0200 */
[----:B------:R-:W-:Y:S01]  /*15c0*/  @P4 IADD3 R15, R12, 0x2ac4, RZ ;  /* 0x00002ac40c0f4810 */ /* 0x000fe20007ffe0ff */
[----:B------:R-:W-:Y:S01]  /*15d0*/  HFMA2.MMA R86, -RZ, RZ, 0, 0 ;  /* 0x00000000ff567435 */ /* 0x000fe200000001ff */
[----:B------:R-:W-:Y:S02]  /*15e0*/  MOV R80, RZ ;  /* 0x000000ff00507202 */ /* 0x000fe40000000f00 */
[----:B------:R0:W2:Y:S01]  /*15f0*/  @P4 LDG.E.CONSTANT R71, [R6.64] ;  /* 0x0000000406474981 */ /* 0x0000a2000c1e9900 */
[----:B-1----:R-:W-:Y:S01]  /*1600*/  @P4 IADD3 R17, R14, 0x30e4, RZ ;  /* 0x000030e40e114810 */ /* 0x002fe20007ffe0ff */
[----:B------:R-:W-:-:S02]  /*1610*/  @P4 IMAD R21, R4, 0x6200, R21 ;  /* 0x0000620004154824 */ /* 0x000fc400078e0215 */
[----:B------:R1:W2:Y:S02]  /*1620*/  @P4 LDG.E.CONSTANT R77, [R18.64] ;  /* 0x00000004124d4981 */ /* 0x0002a4000c1e9900 */
[----:B------:R-:W-:Y:S02]  /*1630*/  @P4 IMAD R17, R4, 0x6200, R17 ;  /* 0x0000620004114824 */ /* 0x000fe400078e0211 */
[----:B0-----:R-:W-:Y:S01]  /*1640*/  @P4 IMAD.WIDE R6, R21, R0, c[0x0][0x160] ;  /* 0x0000580015064625 */ /* 0x001fe200078e0200 */
[----:B-1----:R-:W-:-:S03]  /*1650*/  @P4 IADD3 R19, R12, 0x3704, RZ ;  /* 0x000037040c134810 */ /* 0x002fc60007ffe0ff */
[----:B------:R-:W-:Y:S01]  /*1660*/  @P4 IMAD.WIDE R16, R17, R0, c[0x0][0x160] ;  /* 0x0000580011104625 */ /* 0x000fe200078e0200 */
[----:B------:R-:W-:Y:S01]  /*1670*/  @P2 IADD3 R12, R9, 0xe0, RZ ;  /* 0x000000e0090c2810 */ /* 0x000fe20007ffe0ff */
[----:B------:R0:W2:Y:S02]  /*1680*/  @P4 LDG.E.CONSTANT R80, [R6.64] ;  /* 0x0000000406504981 */ /* 0x0000a4000c1e9900 */
[----:B------:R-:W-:Y:S02]  /*1690*/  @P4 IMAD R21, R5, 0x70, R9 ;  /* 0x0000007005154824 */ /* 0x000fe400078e0209 */
[----:B------:R-:W-:Y:S01]  /*16a0*/  @P2 IMAD.HI R12, R12, 0x30c30c31, RZ ;  /* 0x30c30c310c0c2827 */ /* 0x000fe200078e02ff */
[----:B------:R1:W2:Y:S01]  /*16b0*/  @P4 LDG.E.CONSTANT R86, [R16.64] ;  /* 0x0000000410564981 */ /* 0x0002a2000c1e9900 */
[----:B------:R-:W-:Y:S02]  /*16c0*/  @P2 IADD3 R18, R9, 0x230, RZ ;  /* 0x0000023009122810 */ /* 0x000fe40007ffe0ff */
[----:B------:R-:W-:-:S02]  /*16d0*/  @P4 IMAD R15, R4, 0x6200, R15 ;  /* 0x00006200040f4824 */ /* 0x000fc400078e020f */
[----:B0-----:R-:W-:Y:S01]  /*16e0*/  @P4 IMAD R7, R4, 0x6200, R19 ;  /* 0x0000620004074824 */ /* 0x001fe200078e0213 */
[----:B------:R-:W-:Y:S02]  /*16f0*/  @P2 SHF.R.U32.HI R19, RZ, 0x1f, R12 ;  /* 0x0000001fff132819 */ /* 0x000fe4000001160c */
[----:B------:R-:W-:Y:S02]  /*1700*/  @P4 IADD3 R21, R21, 0x3d24, RZ ;  /* 0x00003d2415154810 */ /* 0x000fe40007ffe0ff */
[----:B-1----:R-:W-:Y:S01]  /*1710*/  @P2 IADD3 R16, R9, 0x380, RZ ;  /* 0x0000038009102810 */ /* 0x002fe20007ffe0ff */
[----:B------:R-:W-:Y:S01]  /*1720*/  CS2R R82, SRZ ;  /* 0x0000000000527805 */ /* 0x000fe2000001ff00 */
[----:B------:R-:W-:Y:S01]  /*1730*/  CS2R R88, SRZ ;  /* 0x0000000000587805 */ /* 0x000fe2000001ff00 */
[-C--:B------:R-:W-:Y:S01]  /*1740*/  @P4 IMAD.WIDE R14, R15, R0.reuse, c[0x0][0x160] ;  /* 0x000058000f0e4625 */ /* 0x080fe200078e0200 */
[----:B------:R-:W-:Y:S02]  /*1750*/  @P2 LEA.HI.SX32 R23, R12, R19, 0x1b ;  /* 0x000000130c172211 */ /* 0x000fe400078fdaff */
[----:B------:R-:W-:Y:S01]  /*1760*/  @P2 IADD3 R12, R9, 0x4d0, RZ ;  /* 0x000004d0090c2810 */ /* 0x000fe20007ffe0ff */
[----:B------:R-:W-:Y:S01]  /*1770*/  @P4 IMAD.WIDE R6, R7, R0, c[0x0][0x160] ;  /* 0x0000580007064625 */ /* 0x000fe200078e0200 */
[----:B------:R-:W-:Y:S01]  /*1780*/  @P2 IADD3 R20, R9, 0x770, RZ ;  /* 0x0000077009142810 */ /* 0x000fe20007ffe0ff */
[----:B------:R0:W2:Y:S02]  /*1790*/  @P4 LDG.E.CONSTANT R83, [R14.64] ;  /* 0x000000040e534981 */ /* 0x0000a4000c1e9900 */
[----:B------:R-:W-:Y:S01]  /*17a0*/  @P2 IMAD.HI R16, R16, 0x30c30c31, RZ ;  /* 0x30c30c3110102827 */ /* 0x000fe200078e02ff */
[----:B------:R-:W-:Y:S01]  /*17b0*/  MOV R92, RZ ;  /* 0x000000ff005c7202 */ /* 0x000fe20000000f00 */
[----:B------:R1:W2:Y:S02]  /*17c0*/  @P4 LDG.E.CONSTANT R89, [R6.64] ;  /* 0x0000000406594981 */ /* 0x0002a4000c1e9900 */
[----:B------:R-:W-:-:S02]  /*17d0*/  @P4 IMAD R21, R4, 0x6200, R21 ;  /* 0x0000620004154824 */ /* 0x000fc400078e0215 */
[----:B------:R-:W-:Y:S01]  /*17e0*/  @P2 IMAD.HI R18, R18, 0x30c30c31, RZ ;  /* 0x30c30c3112122827 */ /* 0x000fe200078e02ff */
[----:B------:R-:W-:-:S03]  /*17f0*/  @P2 IADD3 R19, R9, 0x620, RZ ;  /* 0x0000062009132810 */ /* 0x000fc60007ffe0ff */
[----:B0-----:R-:W-:Y:S01]  /*1800*/  @P4 IMAD.WIDE R14, R21, R0, c[0x0][0x160] ;  /* 0x00005800150e4625 */ /* 0x001fe200078e0200 */
[----:B------:R-:W-:Y:S02]  /*1810*/  @P2 SHF.R.U32.HI R17, RZ, 0x1f, R18 ;  /* 0x0000001fff112819 */ /* 0x000fe40000011612 */
[----:B-1----:R-:W-:Y:S01]  /*1820*/  @P2 SHF.R.U32.HI R7, RZ, 0x1f, R16 ;  /* 0x0000001fff072819 */ /* 0x002fe20000011610 */
[----:B------:R-:W-:Y:S01]  /*1830*/  @P2 IMAD.HI R12, R12, 0x30c30c31, RZ ;  /* 0x30c30c310c0c2827 */ /* 0x000fe200078e02ff */
[----:B------:R0:W2:Y:S03]  /*1840*/  @P4 LDG.E.CONSTANT R92, [R14.64] ;  /* 0x000000040e5c4981 */ /* 0x0000a6000c1e9900 */
[----:B------:R-:W-:Y:S01]  /*1850*/  @P2 IMAD.HI R20, R20, 0x30c30c31, RZ ;  /* 0x30c30c3114142827 */ /* 0x000fe200078e02ff */
[----:B------:R-:W-:Y:S02]  /*1860*/  @P2 LEA.HI.SX32 R65, R16, R7, 0x1b ;  /* 0x0000000710412211 */ /* 0x000fe400078fdaff */
[----:B------:R-:W-:Y:S01]  /*1870*/  @P2 LEA.HI.SX32 R6, R18, R17, 0x1b ;  /* 0x0000001112062211 */ /* 0x000fe200078fdaff */
[----:B------:R-:W-:Y:S01]  /*1880*/  @P2 IMAD.HI R19, R19, 0x30c30c31, RZ ;  /* 0x30c30c3113132827 */ /* 0x000fe200078e02ff */
[----:B------:R-:W-:-:S02]  /*1890*/  @P2 SHF.R.U32.HI R7, RZ, 0x1f, R12 ;  /* 0x0000001fff072819 */ /* 0x000fc4000001160c */
[----:B------:R-:W-:Y:S02]  /*18a0*/  @P2 IADD3 R17, R9, 0x8c0, RZ ;  /* 0x000008c009112810 */ /* 0x000fe40007ffe0ff */
[----:B0-----:R-:W-:Y:S02]  /*18b0*/  @P2 SHF.R.U32.HI R15, RZ, 0x1f, R20 ;  /* 0x0000001fff0f2819 */ /* 0x001fe40000011614 */
[----:B------:R-:W-:Y:S02]  /*18c0*/  @P2 SHF.R.U32.HI R14, RZ, 0x1f, R19 ;  /* 0x0000001fff0e2819 */ /* 0x000fe40000011613 */
[----:B------:R-:W-:Y:S01]  /*18d0*/  @P2 LEA.HI.SX32 R43, R12, R7, 0x1b ;  /* 0x000000070c2b2211 */ /* 0x000fe200078fdaff */
[----:B------:R-:W-:Y:S01]  /*18e0*/  @P2 IMAD.HI R17, R17, 0x30c30c31, RZ ;  /* 0x30c30c3111112827 */ /* 0x000fe200078e02ff */
[----:B------:R-:W-:Y:S02]  /*18f0*/  @P2 LEA.HI.SX32 R12, R20, R15, 0x1b ;  /* 0x0000000f140c2211 */ /* 0x000fe400078fdaff */
[----:B------:R-:W-:-:S02]  /*1900*/  @P2 IADD3 R15, R9, 0xa10, RZ ;  /* 0x00000a10090f2810 */ /* 0x000fc40007ffe0ff */
[----:B------:R-:W-:Y:S02]  /*1910*/  @P2 IADD3 R16, R9, 0xb60, RZ ;  /* 0x00000b6009102810 */ /* 0x000fe40007ffe0ff */
[----:B------:R-:W-:Y:S02]  /*1920*/  @P2 LEA.HI.SX32 R59, R19, R14, 0x1b ;  /* 0x0000000e133b2211 */ /* 0x000fe400078fdaff */
[C---:B------:R-:W-:Y:S02]  /*1930*/  @P2 IADD3 R18, R9.reuse, 0xcb0, RZ ;  /* 0x00000cb009122810 */ /* 0x040fe40007ffe0ff */
[----:B------:R-:W-:Y:S01]  /*1940*/  @P2 IADD3 R19, R9, 0xe00, RZ ;  /* 0x00000e0009132810 */ /* 0x000fe20007ffe0ff */
[----:B------:R-:W-:Y:S01]  /*1950*/  @P2 IMAD.HI R15, R15, 0x30c30c31, RZ ;  /* 0x30c30c310f0f2827 */ /* 0x000fe200078e02ff */
[----:B------:R-:W-:-:S03]  /*1960*/  @P2 SHF.R.U32.HI R14, RZ, 0x1f, R17 ;  /* 0x0000001fff0e2819 */ /* 0x000fc60000011611 */
[----:B------:R-:W-:Y:S01]  /*1970*/  @P2 IMAD.HI R16, R16, 0x30c30c31, RZ ;  /* 0x30c30c3110102827 */ /* 0x000fe200078e02ff */
[----:B------:R-:W-:-:S03]  /*1980*/  @P2 LEA.HI.SX32 R7, R17, R14, 0x1b ;  /* 0x0000000e11072211 */ /* 0x000fc600078fdaff */
[----:B------:R-:W-:Y:S01]  /*1990*/  @P2 IMAD.HI R18, R18, 0x30c30c31, RZ ;  /* 0x30c30c3112122827 */ /* 0x000fe200078e02ff */
[----:B------:R-:W-:-:S03]  /*19a0*/  @P2 SHF.R.U32.HI R14, RZ, 0x1f, R15 ;  /* 0x0000001fff0e2819 */ /* 0x000fc6000001160f */
[----:B------:R-:W-:Y:S01]  /*19b0*/  @P2 IMAD.HI R20, R19, 0x30c30c31, RZ ;  /* 0x30c30c3113142827 */ /* 0x000fe200078e02ff */
[----:B------:R-:W-:Y:S02]  /*19c0*/  @P2 SHF.R.U32.HI R17, RZ, 0x1f, R16 ;  /* 0x0000001fff112819 */ /* 0x000fe40000011610 */
[----:B------:R-:W-:Y:S02]  /*19d0*/  @P2 SHF.R.U32.HI R19, RZ, 0x1f, R18 ;  /* 0x0000001fff132819 */ /* 0x000fe40000011612 */
[----:B------:R-:W-:Y:S02]  /*19e0*/  @P2 SHF.R.U32.HI R21, RZ, 0x1f, R20 ;  /* 0x0000001fff152819 */ /* 0x000fe40000011614 */
[----:B------:R-:W-:Y:S02]  /*19f0*/  @P2 LEA.HI.SX32 R14, R15, R14, 0x1b ;  /* 0x0000000e0f0e2211 */ /* 0x000fe400078fdaff */
[----:B------:R-:W-:Y:S02]  /*1a00*/  @P2 LEA.HI.SX32 R15, R16, R17, 0x1b ;  /* 0x00000011100f2211 */ /* 0x000fe400078fdaff */
[----:B------:R-:W-:-:S02]  /*1a10*/  @P2 LEA.HI.SX32 R17, R18, R19, 0x1b ;  /* 0x0000001312112211 */ /* 0x000fc400078fdaff */
[----:B------:R-:W-:Y:S02]  /*1a20*/  @P2 LEA.HI.SX32 R18, R20, R21, 0x1b ;  /* 0x0000001514122211 */ /* 0x000fe400078fdaff */
[C---:B------:R-:W-:Y:S02]  /*1a30*/  @P2 IADD3 R16, R9.reuse, 0x10a0, RZ ;  /* 0x000010a009102810 */ /* 0x040fe40007ffe0ff */
[C---:B------:R-:W-:Y:S02]  /*1a40*/  @P2 IADD3 R21, R9.reuse, 0x11f0, RZ ;  /* 0x000011f009152810 */ /* 0x040fe40007ffe0ff */
[C---:B------:R-:W-:Y:S01]  /*1a50*/  @P2 IADD3 R22, R9.reuse, 0xf50, RZ ;  /* 0x00000f5009162810 */ /* 0x040fe20007ffe0ff */
[----:B------:R-:W-:Y:S01]  /*1a60*/  @P2 IMAD.HI R20, R16, 0x30c30c31, RZ ;  /* 0x30c30c3110142827 */ /* 0x000fe200078e02ff */
[C---:B------:R-:W-:Y:S02]  /*1a70*/  @P2 IADD3 R60, R9.reuse, 0x1340, RZ ;  /* 0x00001340093c2810 */ /* 0x040fe40007ffe0ff */
[----:B------:R-:W-:Y:S01]  /*1a80*/  @P2 IADD3 R61, R9, 0x1490, RZ ;  /* 0x00001490093d2810 */ /* 0x000fe20007ffe0ff */
[----:B------:R-:W-:Y:S01]  /*1a90*/  @P2 IMAD.HI R24, R21, 0x30c30c31, RZ ;  /* 0x30c30c3115182827 */ /* 0x000fe200078e02ff */
[----:B------:R-:W-:-:S03]  /*1aa0*/  @P2 SHF.R.U32.HI R21, RZ, 0x1f, R20 ;  /* 0x0000001fff152819 */ /* 0x000fc60000011614 */
[----:B------:R-:W-:-:S04]  /*1ab0*/  @P2 IMAD.HI R22, R22, 0x30c30c31, RZ ;  /* 0x30c30c3116162827 */ /* 0x000fc800078e02ff */
[----:B------:R-:W-:Y:S01]  /*1ac0*/  @P2 IMAD.HI R60, R60, 0x30c30c31, RZ ;  /* 0x30c30c313c3c2827 */ /* 0x000fe200078e02ff */
[----:B------:R-:W-:-:S03]  /*1ad0*/  @P2 SHF.R.U32.HI R19, RZ, 0x1f, R22 ;  /* 0x0000001fff132819 */ /* 0x000fc60000011616 */
[----:B------:R-:W-:Y:S01]  /*1ae0*/  @P2 IMAD.HI R62, R61, 0x30c30c31, RZ ;  /* 0x30c30c313d3e2827 */ /* 0x000fe200078e02ff */
[----:B------:R-:W-:-:S03]  /*1af0*/  @P2 SHF.R.U32.HI R61, RZ, 0x1f, R24 ;  /* 0x0000001fff3d2819 */ /* 0x000fc60000011618 */
[----:B------:R-:W-:Y:S01]  /*1b00*/  @P2 IMAD R16, R4, 0x6200, R9 ;  /* 0x0000620004102824 */ /* 0x000fe200078e0209 */
[----:B------:R-:W-:Y:S02]  /*1b10*/  @P2 SHF.R.U32.HI R63, RZ, 0x1f, R60 ;  /* 0x0000001fff3f2819 */ /* 0x000fe4000001163c */
[----:B------:R-:W-:Y:S02]  /*1b20*/  @P2 LEA.HI.SX32 R20, R20, R21, 0x1b ;  /* 0x0000001514142211 */ /* 0x000fe400078fdaff */
[----:B------:R-:W-:Y:S02]  /*1b30*/  @P2 LEA.HI.SX32 R21, R24, R61, 0x1b ;  /* 0x0000003d18152211 */ /* 0x000fe400078fdaff */
[----:B------:R-:W-:Y:S02]  /*1b40*/  @P2 SHF.R.U32.HI R61, RZ, 0x1f, R62 ;  /* 0x0000001fff3d2819 */ /* 0x000fe4000001163e */
[----:B------:R-:W-:Y:S02]  /*1b50*/  @P2 IADD3 R24, R16, 0x1b, RZ ;  /* 0x0000001b10182810 */ /* 0x000fe40007ffe0ff */
[----:B------:R-:W-:-:S02]  /*1b60*/  @P2 LEA.HI.SX32 R19, R22, R19, 0x1b ;  /* 0x0000001316132211 */ /* 0x000fc400078fdaff */
[----:B------:R-:W-:Y:S01]  /*1b70*/  @P2 LEA.HI.SX32 R22, R60, R63, 0x1b ;  /* 0x0000003f3c162211 */ /* 0x000fe200078fdaff */
[--C-:B------:R-:W-:Y:S01]  /*1b80*/  @P2 IMAD R60, R4, 0x6200, R9.reuse ;  /* 0x00006200043c2824 */ /* 0x100fe200078e0209 */
[----:B------:R-:W-:Y:S01]  /*1b90*/  @P2 LEA.HI.SX32 R16, R62, R61, 0x1b ;  /* 0x0000003d3e102211 */ /* 0x000fe200078fdaff */
[--C-:B------:R-:W-:Y:S02]  /*1ba0*/  @P2 IMAD R61, R4, 0x6200, R9.reuse ;  /* 0x00006200043d2824 */ /* 0x100fe400078e0209 */
[----:B------:R-:W-:Y:S01]  /*1bb0*/  @P2 IMAD R24, R5, 0x70, R24 ;  /* 0x0000007005182824 */ /* 0x000fe200078e0218 */
[----:B------:R-:W-:Y:S01]  /*1bc0*/  @P2 IADD3 R60, R60, 0x1b, RZ ;  /* 0x0000001b3c3c2810 */ /* 0x000fe20007ffe0ff */
[C-C-:B------:R-:W-:Y:S02]  /*1bd0*/  @P2 IMAD R63, R4.reuse, 0x6200, R9.reuse ;  /* 0x00006200043f2824 */ /* 0x140fe400078e0209 */
[----:B------:R-:W-:Y:S01]  /*1be0*/  @P2 IMAD R23, R23, 0x310, R24 ;  /* 0x0000031017172824 */ /* 0x000fe200078e0218 */
[----:B------:R-:W-:Y:S01]  /*1bf0*/  @P2 IADD3 R24, R61, 0x1b, RZ ;  /* 0x0000001b3d182810 */ /* 0x000fe20007ffe0ff */
[----:B------:R-:W-:Y:S01]  /*1c00*/  @P2 IMAD R64, R4, 0x6200, R9 ;  /* 0x0000620004402824 */ /* 0x000fe200078e0209 */
[----:B------:R-:W-:Y:S01]  /*1c10*/  @P2 IADD3 R62, R63, 0x1b, RZ ;  /* 0x0000001b3f3e2810 */ /* 0x000fe20007ffe0ff */
[----:B------:R-:W-:-:S02]  /*1c20*/  @P2 IMAD R63, R5, 0x70, R60 ;  /* 0x00000070053f2824 */ /* 0x000fc400078e023c */
[----:B------:R-:W-:Y:S01]  /*1c30*/  @P2 IMAD R24, R5, 0x70, R24 ;  /* 0x0000007005182824 */ /* 0x000fe200078e0218 */
[----:B------:R-:W-:Y:S01]  /*1c40*/  @P2 IADD3 R64, R64, 0x1b, RZ ;  /* 0x0000001b40402810 */ /* 0x000fe20007ffe0ff */
[----:B------:R-:W-:Y:S02]  /*1c50*/  @P2 IMAD R60, R4, 0x6200, R9 ;  /* 0x00006200043c2824 */ /* 0x000fe400078e0209 */
[----:B------:R-:W-:Y:S02]  /*1c60*/  @P2 IMAD R63, R6, 0x310, R63 ;  /* 0x00000310063f2824 */ /* 0x000fe400078e023f */
[--C-:B------:R-:W-:Y:S02]  /*1c70*/  @P2 IMAD R6, R4, 0x6200, R9.reuse ;  /* 0x0000620004062824 */ /* 0x100fe400078e0209 */
[----:B------:R-:W-:Y:S01]  /*1c80*/  @P2 IMAD R73, R43, 0x310, R24 ;  /* 0x000003102b492824 */ /* 0x000fe200078e0218 */
[----:B------:R-:W-:Y:S01]  /*1c90*/  @P2 IADD3 R60, R60, 0x1b, RZ ;  /* 0x0000001b3c3c2810 */ /* 0x000fe20007ffe0ff */
[----:B------:R-:W-:-:S02]  /*1ca0*/  @P2 IMAD R24, R4, 0x6200, R9 ;  /* 0x0000620004182824 */ /* 0x000fc400078e0209 */
[C---:B------:R-:W-:Y:S01]  /*1cb0*/  @P2 IMAD R64, R5.reuse, 0x70, R64 ;  /* 0x0000007005402824 */ /* 0x040fe200078e0240 */
[----:B------:R-:W-:Y:S01]  /*1cc0*/  @P2 IADD3 R6, R6, 0x1b, RZ ;  /* 0x0000001b06062810 */ /* 0x000fe20007ffe0ff */
[----:B------:R-:W-:Y:S01]  /*1cd0*/  @P2 IMAD R69, R5, 0x70, R60 ;  /* 0x0000007005452824 */ /* 0x000fe200078e023c */
[----:B------:R-:W-:Y:S01]  /*1ce0*/  @P2 IADD3 R24, R24, 0x1b, RZ ;  /* 0x0000001b18182810 */ /* 0x000fe20007ffe0ff */
[----:B------:R-:W-:Y:S02]  /*1cf0*/  @P2 IMAD R43, R59, 0x310, R64 ;  /* 0x000003103b2b2824 */ /* 0x000fe400078e0240 */
[----:B------:R-:W-:Y:S02]  /*1d00*/  @P2 IMAD R59, R4, 0x6200, R9 ;  /* 0x00006200043b2824 */ /* 0x000fe400078e0209 */
[----:B------:R-:W-:Y:S02]  /*1d10*/  @P2 IMAD R6, R5, 0x70, R6 ;  /* 0x0000007005062824 */ /* 0x000fe400078e0206 */
[----:B------:R-:W-:Y:S01]  /*1d20*/  @P2 IMAD R69, R12, 0x310, R69 ;  /* 0x000003100c452824 */ /* 0x000fe200078e0245 */
[----:B------:R-:W-:Y:S01]  /*1d30*/  @P2 IADD3 R12, R59, 0x1b, RZ ;  /* 0x0000001b3b0c2810 */ /* 0x000fe20007ffe0ff */
[----:B------:R-:W-:-:S02]  /*1d40*/  @P2 IMAD R79, R5, 0x70, R24 ;  /* 0x00000070054f2824 */ /* 0x000fc400078e0218 */
[----:B------:R-:W-:Y:S01]  /*1d50*/  @P2 IMAD R75, R7, 0x310, R6 ;  /* 0x00000310074b2824 */ /* 0x000fe200078e0206 */
[----:B------:R-:W-:Y:S01]  /*1d60*/  @P2 IADD3 R6, R59, 0x1b, RZ ;  /* 0x0000001b3b062810 */ /* 0x000fe20007ffe0ff */
[----:B------:R-:W-:Y:S02]  /*1d70*/  @P2 IMAD R79, R14, 0x310, R79 ;  /* 0x000003100e4f2824 */ /* 0x000fe400078e024f */
[C-C-:B------:R-:W-:Y:S02]  /*1d80*/  @P2 IMAD R7, R4.reuse, 0x6200, R9.reuse ;  /* 0x0000620004072824 */ /* 0x140fe400078e0209 */
[C-C-:B------:R-:W-:Y:S02]  /*1d90*/  @P2 IMAD R14, R4.reuse, 0x6200, R9.reuse ;  /* 0x00006200040e2824 */ /* 0x140fe400078e0209 */
[C---:B------:R-:W-:Y:S02]  /*1da0*/  @P2 IMAD R12, R5.reuse, 0x70, R12 ;  /* 0x00000070050c2824 */ /* 0x040fe400078e020c */
[----:B------:R-:W-:Y:S01]  /*1db0*/  @P2 IMAD R87, R5, 0x70, R6 ;  /* 0x0000007005572824 */ /* 0x000fe200078e0206 */
[----:B------:R-:W-:Y:S01]  /*1dc0*/  @P2 IADD3 R6, R7, 0x1b, RZ ;  /* 0x0000001b07062810 */ /* 0x000fe20007ffe0ff */
[----:B------:R-:W-:Y:S01]  /*1dd0*/  @P2 IMAD R60, R4, 0x6200, R9 ;  /* 0x00006200043c2824 */ /* 0x000fe200078e0209 */
[----:B------:R-:W-:Y:S01]  /*1de0*/  @P2 IADD3 R14, R14, 0x1b, RZ ;  /* 0x0000001b0e0e2810 */ /* 0x000fe20007ffe0ff */
[----:B------:R-:W-:-:S02]  /*1df0*/  @P2 IMAD R81, R15, 0x310, R12 ;  /* 0x000003100f512824 */ /* 0x000fc400078e020c */
[--C-:B------:R-:W-:Y:S01]  /*1e00*/  @P2 IMAD R12, R4, 0x6200, R9.reuse ;  /* 0x00006200040c2824 */ /* 0x100fe200078e0209 */
[----:B------:R-:W-:Y:S01]  /*1e10*/  @P2 IADD3 R60, R60, 0x1b, RZ ;  /* 0x0000001b3c3c2810 */ /* 0x000fe20007ffe0ff */
[----:B------:R-:W-:Y:S02]  /*1e20*/  @P2 IMAD R15, R4, 0x6200, R9 ;  /* 0x00006200040f2824 */ /* 0x000fe400078e0209 */
[C---:B------:R-:W-:Y:S01]  /*1e30*/  @P2 IMAD R6, R5.reuse, 0x70, R6 ;  /* 0x0000007005062824 */ /* 0x040fe200078e0206 */
[----:B------:R-:W-:Y:S01]  /*1e40*/  @P2 IADD3 R12, R12, 0x1b, RZ ;  /* 0x0000001b0c0c2810 */ /* 0x000fe20007ffe0ff */
[----:B------:R-:W-:Y:S02]  /*1e50*/  @P2 IMAD R14, R5, 0x70, R14 ;  /* 0x00000070050e2824 */ /* 0x000fe400078e020e */
[----:B------:R-:W-:Y:S01]  /*1e60*/  @P2 IMAD R87, R18, 0x310, R87 ;  /* 0x0000031012572824 */ /* 0x000fe200078e0257 */
[----:B------:R-:W-:Y:S01]  /*1e70*/  @P2 IADD3 R18, R15, 0x1b, RZ ;  /* 0x0000001b0f122810 */ /* 0x000fe20007ffe0ff */
[----:B------:R-:W-:Y:S01]  /*1e80*/  @P2 IMAD R91, R19, 0x310, R6 ;  /* 0x00000310135b2824 */ /* 0x000fe200078e0206 */
[----:B------:R-:W-:Y:S01]  /*1e90*/  @P2 IADD3 R6, R7, 0x1b, RZ ;  /* 0x0000001b07062810 */ /* 0x000fe20007ffe0ff */
[----:B------:R-:W-:Y:S01]  /*1ea0*/  @P2 IMAD R60, R5, 0x70, R60 ;  /* 0x00000070053c2824 */ /* 0x000fe200078e023c */
[----:B------:R-:W-:Y:S01]  /*1eb0*/  HFMA2.MMA R59, -RZ, RZ, 0, 0 ;  /* 0x00000000ff3b7435 */ /* 0x000fe200000001ff */
[----:B------:R-:W-:-:S02]  /*1ec0*/  @P2 IMAD R95, R21, 0x310, R14 ;  /* 0x00000310155f2824 */ /* 0x000fc400078e020e */
[----:B------:R-:W-:Y:S01]  /*1ed0*/  @P2 IMAD.WIDE R14, R63, R0, c[0x0][0x160] ;  /* 0x000058003f0e2625 */ /* 0x000fe200078e0200 */
[----:B------:R-:W-:-:S03]  /*1ee0*/  HFMA2.MMA R63, -RZ, RZ, 0, 0 ;  /* 0x00000000ff3f7435 */ /* 0x000fc600000001ff */
[----:B------:R-:W-:Y:S02]  /*1ef0*/  @P2 IMAD R93, R5, 0x70, R12 ;  /* 0x00000070055d2824 */ /* 0x000fe400078e020c */
[----:B------:R-:W-:Y:S02]  /*1f00*/  @P2 IMAD R85, R17, 0x310, R60 ;  /* 0x0000031011552824 */ /* 0x000fe400078e023c */
[----:B------:R-:W-:Y:S01]  /*1f10*/  CS2R R60, SRZ ;  /* 0x00000000003c7805 */ /* 0x000fe2000001ff00 */
[----:B------:R-:W-:Y:S02]  /*1f20*/  @P2 IMAD R99, R5, 0x70, R6 ;  /* 0x0000007005632824 */ /* 0x000fe400078e0206 */
[----:B------:R-:W-:Y:S02]  /*1f30*/  @P2 IMAD R93, R20, 0x310, R93 ;  /* 0x00000310145d2824 */ /* 0x000fe400078e025d */
[-C--:B------:R-:W-:Y:S01]  /*1f40*/  @P2 IMAD.WIDE R6, R23, R0.reuse, c[0x0][0x160] ;  /* 0x0000580017062625 */ /* 0x080fe200078e0200 */
[----:B------:R0:W2:Y:S03]  /*1f50*/  @P2 LDG.E.CONSTANT R60, [R14.64] ;  /* 0x000000040e3c2981 */ /* 0x0000a6000c1e9900 */
[-C--:B------:R-:W-:Y:S01]  /*1f60*/  @P2 IMAD.WIDE R20, R43, R0.reuse, c[0x0][0x160] ;  /* 0x000058002b142625 */ /* 0x080fe200078e0200 */
[----:B------:R1:W2:Y:S03]  /*1f70*/  @P2 LDG.E.CONSTANT R59, [R6.64] ;  /* 0x00000004063b2981 */ /* 0x0002a6000c1e9900 */
[C---:B------:R-:W-:Y:S01]  /*1f80*/  @P2 IMAD R62, R5.reuse, 0x70, R62 ;  /* 0x00000070053e2824 */ /* 0x040fe200078e023e */
[----:B------:R-:W-:Y:S01]  /*1f90*/  CS2R R66, SRZ ;  /* 0x0000000000427805 */ /* 0x000fe2000001ff00 */
[----:B------:R-:W-:Y:S01]  /*1fa0*/  @P2 IMAD R97, R5, 0x70, R18 ;  /* 0x0000007005612824 */ /* 0x000fe200078e0212 */
[----:B------:R3:W2:Y:S01]  /*1fb0*/  @P2 LDG.E.CONSTANT R63, [R20.64] ;  /* 0x00000004143f2981 */ /* 0x0006a2000c1e9900 */
[----:B------:R-:W-:Y:S01]  /*1fc0*/  @P2 IMAD R65, R65, 0x310, R62 ;  /* 0x0000031041412824 */ /* 0x000fe200078e023e */
[----:B------:R-:W-:Y:S01]  /*1fd0*/  MOV R98, RZ ;  /* 0x000000ff00627202 */ /* 0x000fe20000000f00 */
[----:B0-----:R-:W-:-:S04]  /*1fe0*/  @P2 IMAD.WIDE R14, R79, R0, c[0x0][0x160] ;  /* 0x000058004f0e2625 */ /* 0x001fc800078e0200 */
[-C--:B-1----:R-:W-:Y:S01]  /*1ff0*/  @P2 IMAD.WIDE R6, R81, R0.reuse, c[0x0][0x160] ;  /* 0x0000580051062625 */ /* 0x082fe200078e0200 */
[----:B------:R0:W2:Y:S03]  /*2000*/  @P2 LDG.E.CONSTANT R66, [R14.64] ;  /* 0x000000040e422981 */ /* 0x0000a6000c1e9900 */
[-C--:B---3--:R-:W-:Y:S01]  /*2010*/  @P2 IMAD.WIDE R20, R85, R0.reuse, c[0x0][0x160] ;  /* 0x0000580055142625 */ /* 0x088fe200078e0200 */
[----:B------:R1:W3:Y:S01]  /*2020*/  @P2 LDG.E.CONSTANT R67, [R6.64] ;  /* 0x0000000406432981 */ /* 0x0002e2000c1e9900 */
[----:B------:R-:W-:Y:S02]  /*2030*/  CS2R R104, SRZ ;  /* 0x0000000000687805 */ /* 0x000fe4000001ff00 */
[----:B------:R-:W-:Y:S01]  /*2040*/  @P2 IMAD R97, R22, 0x310, R97 ;  /* 0x0000031016612824 */ /* 0x000fe200078e0261 */
[----:B------:R-:W-:Y:S01]  /*2050*/  CS2R R106, SRZ ;  /* 0x00000000006a7805 */ /* 0x000fe2000001ff00 */
[----:B------:R-:W-:Y:S01]  /*2060*/  @P2 IMAD.WIDE R22, R65, R0, c[0x0][0x160] ;  /* 0x0000580041162625 */ /* 0x000fe200078e0200 */
[----:B------:R0:W2:Y:S01]  /*2070*/  @P2 LDG.E.CONSTANT R98, [R20.64] ;  /* 0x0000000414622981 */ /* 0x0000a2000c1e9900 */
[----:B------:R-:W-:-:S02]  /*2080*/  CS2R R64, SRZ ;  /* 0x0000000000407805 */ /* 0x000fc4000001ff00 */
[----:B------:R-:W-:Y:S02]  /*2090*/  @P2 IMAD R99, R16, 0x310, R99 ;  /* 0x0000031010632824 */ /* 0x000fe400078e0263 */
[-C--:B------:R-:W-:Y:S01]  /*20a0*/  @P2 IMAD.WIDE R18, R69, R0.reuse, c[0x0][0x160] ;  /* 0x0000580045122625 */ /* 0x080fe200078e0200 */
[----:B------:R-:W-:Y:S01]  /*20b0*/  MOV R62, RZ ;  /* 0x000000ff003e7202 */ /* 0x000fe20000000f00 */
[----:B------:R-:W-:Y:S01]  /*20c0*/  CS2R R100, SRZ ;  /* 0x0000000000647805 */ /* 0x000fe2000001ff00 */
[----:B------:R4:W2:Y:S01]  /*20d0*/  @P2 LDG.E.CONSTANT R61, [R22.64] ;  /* 0x00000004163d2981 */ /* 0x0008a2000c1e9900 */
[-C--:B------:R-:W-:Y:S01]  /*20e0*/  @P2 IMAD.WIDE R16, R75, R0.reuse, c[0x0][0x160] ;  /* 0x000058004b102625 */ /* 0x080fe200078e0200 */
[----:B0-----:R-:W-:Y:S02]  /*20f0*/  HFMA2.MMA R20, -RZ, RZ, 0, 0 ;  /* 0x00000000ff147435 */ /* 0x001fe400000001ff */
[----:B------:R0:W2:Y:S01]  /*2100*/  @P2 LDG.E.CONSTANT R64, [R18.64] ;  /* 0x0000000412402981 */ /* 0x0000a2000c1e9900 */
[----:B------:R-:W-:-:S03]  /*2110*/  @P2 IMAD.WIDE R14, R93, R0, c[0x0][0x160] ;  /* 0x000058005d0e2625 */ /* 0x000fc600078e0200 */
[----:B------:R4:W2:Y:S01]  /*2120*/  @P2 LDG.E.CONSTANT R65, [R16.64] ;  /* 0x0000000410412981 */ /* 0x0008a2000c1e9900 */
[----:B-1----:R-:W-:-:S03]  /*2130*/  @P2 IMAD.WIDE R6, R95, R0, c[0x0][0x160] ;  /* 0x000058005f062625 */ /* 0x002fc600078e0200 */
[----:B------:R1:W2:Y:S01]  /*2140*/  @P2 LDG.E.CONSTANT R105, [R14.64] ;  /* 0x000000040e692981 */ /* 0x0002a2000c1e9900 */
[----:B------:R-:W-:-:S03]  /*2150*/  @P2 IMAD.WIDE R72, R73, R0, c[0x0][0x160] ;  /* 0x0000580049482625 */ /* 0x000fc600078e0200 */
[----:B------:R5:W2:Y:S01]  /*2160*/  @P2 LDG.E.CONSTANT R106, [R6.64] ;  /* 0x00000004066a2981 */ /* 0x000aa2000c1e9900 */
[----:B0-----:R-:W-:-:S03]  /*2170*/  @P2 IMAD.WIDE R18, R87, R0, c[0x0][0x160] ;  /* 0x0000580057122625 */ /* 0x001fc600078e0200 */
[----:B------:R0:W2:Y:S01]  /*2180*/  @P2 LDG.E.CONSTANT R62, [R72.64] ;  /* 0x00000004483e2981 */ /* 0x0000a2000c1e9900 */
[----:B----4-:R-:W-:-:S03]  /*2190*/  @P2 IMAD.WIDE R16, R91, R0, c[0x0][0x160] ;  /* 0x000058005b102625 */ /* 0x010fc600078e0200 */
[----:B------:R4:W2:Y:S01]  /*21a0*/  @P2 LDG.E.CONSTANT R101, [R18.64] ;  /* 0x0000000412652981 */ /* 0x0008a2000c1e9900 */
[----:B-1----:R-:W-:-:S03]  /*21b0*/  @P2 IMAD.WIDE R14, R97, R0, c[0x0][0x160] ;  /* 0x00005800610e2625 */ /* 0x002fc600078e0200 */
[----:B------:R1:W2:Y:S01]  /*21c0*/  @P2 LDG.E.CONSTANT R104, [R16.64] ;  /* 0x0000000410682981 */ /* 0x0002a2000c1e9900 */
[----:B-----5:R-:W-:-:S03]  /*21d0*/  @P2 IMAD.WIDE R6, R99, R0, c[0x0][0x160] ;  /* 0x0000580063062625 */ /* 0x020fc600078e0200 */
[----:B------:R5:W2:Y:S04]  /*21e0*/  @P2 LDG.E.CONSTANT R107, [R14.64] ;  /* 0x000000040e6b2981 */ /* 0x000aa8000c1e9900 */
[----:B------:R0:W2:Y:S01]  /*21f0*/  @P2 LDG.E.CONSTANT R20, [R6.64] ;  /* 0x0000000406142981 */ /* 0x0000a2000c1e9900 */
[C-C-:B------:R-:W-:Y:S02]  /*2200*/  @P4 IMAD R21, R5.reuse, 0x70, R9.reuse ;  /* 0x0000007005154824 */ /* 0x140fe400078e0209 */
[----:B------:R-:W-:Y:S01]  /*2210*/  @P4 IMAD R22, R5, 0x70, R9 ;  /* 0x0000007005164824 */ /* 0x000fe200078e0209 */
[----:B------:R-:W-:Y:S02]  /*2220*/  ISETP.GT.AND P2, PT, R11, 0x1c, PT ;  /* 0x0000001c0b00780c */ /* 0x000fe40003f44270 */
[----:B------:R-:W-:-:S02]  /*2230*/  @P4 IADD3 R21, R21, 0x4f84, RZ ;  /* 0x00004f8415154810 */ /* 0x000fc40007ffe0ff */
[----:B----4-:R-:W-:Y:S01]  /*2240*/  @P4 IADD3 R19, R22, 0x4964, RZ ;  /* 0x0000496416134810 */ /* 0x010fe20007ffe0ff */
[----:B------:R-:W-:Y:S02]  /*2250*/  @P4 IMAD R12, R5, 0x70, R9 ;  /* 0x00000070050c4824 */ /* 0x000fe400078e0209 */
[C---:B------:R-:W-:Y:S02]  /*2260*/  @P4 IMAD R21, R4.reuse, 0x6200, R21 ;  /* 0x0000620004154824 */ /* 0x040fe400078e0215 */
[----:B------:R-:W-:Y:S01]  /*2270*/  @P4 IMAD R19, R4, 0x6200, R19 ;  /* 0x0000620004134824 */ /* 0x000fe200078e0213 */
[----:B-1----:R-:W-:Y:S01]  /*2280*/  @P4 IADD3 R17, R12, 0x4344, RZ ;  /* 0x000043440c114810 */ /* 0x002fe20007ffe0ff */
[----:B0-----:R-:W-:-:S04]  /*2290*/  @P4 IMAD.WIDE R6, R21, R0, c[0x0][0x160] ;  /* 0x0000580015064625 */ /* 0x001fc800078e0200 */
[--C-:B------:R-:W-:Y:S02]  /*22a0*/  @P4 IMAD R21, R5, 0x70, R9.reuse ;  /* 0x0000007005154824 */ /* 0x100fe400078e0209 */
[-C--:B-----5:R-:W-:Y:S01]  /*22b0*/  @P4 IMAD.WIDE R14, R19, R0.reuse, c[0x0][0x160] ;  /* 0x00005800130e4625 */ /* 0x0a0fe200078e0200 */
[----:B------:R-:W-:Y:S02]  /*22c0*/  @!P2 IADD3 R12, R9, 0xe0, RZ ;  /* 0x000000e0090ca810 */ /* 0x000fe40007ffe0ff */
[----:B------:R-:W-:Y:S01]  /*22d0*/  MOV R94, RZ ;  /* 0x000000ff005e7202 */ /* 0x000fe20000000f00 */
[----:B------:R-:W-:Y:S01]  /*22e0*/  @P4 IMAD R19, R5, 0x70, R9 ;  /* 0x0000007005134824 */ /* 0x000fe200078e0209 */
[----:B------:R-:W-:Y:S01]  /*22f0*/  @P4 IADD3 R21, R21, 0x5bc4, RZ ;  /* 0x00005bc415154810 */ /* 0x000fe20007ffe0ff */
[C---:B------:R-:W-:Y:S01]  /*2300*/  @P4 IMAD R17, R4.reuse, 0x6200, R17 ;  /* 0x0000620004114824 */ /* 0x040fe200078e0211 */
[----:B------:R-:W-:Y:S01]  /*2310*/  @!P2 IADD3 R18, R9, 0x230, RZ ;  /* 0x000002300912a810 */ /* 0x000fe20007ffe0ff */
[----:B------:R-:W-:Y:S01]  /*2320*/  CS2R R96, SRZ ;  /* 0x0000000000607805 */ /* 0x000fe2000001ff00 */
[----:B------:R-:W-:Y:S01]  /*2330*/  @P4 IADD3 R19, R19, 0x55a4, RZ ;  /* 0x000055a413134810 */ /* 0x000fe20007ffe0ff */
[----:B------:R-:W-:Y:S01]  /*2340*/  @P4 IMAD.WIDE R16, R17, R0, c[0x0][0x160] ;  /* 0x0000580011104625 */ /* 0x000fe200078e0200 */
[----:B------:R-:W-:Y:S01]  /*2350*/  HFMA2.MMA R23, -RZ, RZ, 0, 0 ;  /* 0x00000000ff177435 */ /* 0x000fe200000001ff */
[----:B------:R0:W4:Y:S02]  /*2360*/  @P4 LDG.E.CONSTANT R100, [R6.64] ;  /* 0x0000000406644981 */ /* 0x000124000c1e9900 */
[----:B------:R-:W-:-:S02]  /*2370*/  @P4 IMAD R21, R4, 0x6200, R21 ;  /* 0x0000620004154824 */ /* 0x000fc400078e0215 */
[----:B------:R-:W-:Y:S01]  /*2380*/  @!P2 IMAD.HI R12, R12, 0x30c30c31, RZ ;  /* 0x30c30c310c0ca827 */ /* 0x000fe200078e02ff */
[----:B------:R1:W5:Y:S03]  /*2390*/  @P4 LDG.E.CONSTANT R94, [R16.64] ;  /* 0x00000004105e4981 */ /* 0x000366000c1e9900 */
[----:B------:R-:W-:Y:S01]  /*23a0*/  @!P2 IMAD.HI R18, R18, 0x30c30c31, RZ ;  /* 0x30c30c311212a827 */ /* 0x000fe200078e02ff */
[----:B------:R-:W-:Y:S01]  /*23b0*/  @!P2 SHF.R.U32.HI R85, RZ, 0x1f, R12 ;  /* 0x0000001fff55a819 */ /* 0x000fe2000001160c */
[----:B------:R1:W2:Y:S02]  /*23c0*/  @P4 LDG.E.CONSTANT R97, [R14.64] ;  /* 0x000000040e614981 */ /* 0x0002a4000c1e9900 */
[----:B------:R-:W-:Y:S02]  /*23d0*/  @P4 IMAD R19, R4, 0x6200, R19 ;  /* 0x0000620004134824 */ /* 0x000fe400078e0213 */
[----:B0-----:R-:W-:Y:S01]  /*23e0*/  @P4 IMAD.WIDE R6, R21, R0, c[0x0][0x160] ;  /* 0x0000580015064625 */ /* 0x001fe200078e0200 */
[----:B-1----:R-:W-:-:S02]  /*23f0*/  @!P2 IADD3 R16, R9, 0x380, RZ ;  /* 0x000003800910a810 */ /* 0x002fc40007ffe0ff */
[----:B------:R-:W-:Y:S02]  /*2400*/  @!P2 IADD3 R21, R9, 0x4d0, RZ ;  /* 0x000004d00915a810 */ /* 0x000fe40007ffe0ff */
[----:B------:R-:W-:Y:S01]  /*2410*/  @!P2 SHF.R.U32.HI R17, RZ, 0x1f, R18 ;  /* 0x0000001fff11a819 */ /* 0x000fe20000011612 */
[----:B------:R-:W-:Y:S01]  /*2420*/  @P4 IMAD.WIDE R14, R19, R0, c[0x0][0x160] ;  /* 0x00005800130e4625 */ /* 0x000fe200078e0200 */
[----:B------:R-:W-:Y:S02]  /*2430*/  MOV R102, RZ ;  /* 0x000000ff00667202 */ /* 0x000fe40000000f00 */
[----:B------:R-:W-:Y:S01]  /*2440*/  @!P2 LEA.HI.SX32 R85, R12, R85, 0x1b ;  /* 0x000000550c55a211 */ /* 0x000fe200078fdaff */
[----:B------:R-:W-:Y:S01]  /*2450*/  @!P2 IMAD.HI R16, R16, 0x30c30c31, RZ ;  /* 0x30c30c311010a827 */ /* 0x000fe200078e02ff */
[----:B------:R-:W-:Y:S01]  /*2460*/  @!P2 LEA.HI.SX32 R12, R18, R17, 0x1b ;  /* 0x00000011120ca211 */ /* 0x000fe200078fdaff */
[----:B------:R0:W2:Y:S01]  /*2470*/  @P4 LDG.E.CONSTANT R23, [R14.64] ;  /* 0x000000040e174981 */ /* 0x0000a2000c1e9900 */
[----:B------:R-:W-:Y:S01]  /*2480*/  @!P2 IADD3 R17, R9, 0x620, RZ ;  /* 0x000006200911a810 */ /* 0x000fe20007ffe0ff */
[----:B------:R-:W-:Y:S01]  /*2490*/  @!P2 IMAD.HI R21, R21, 0x30c30c31, RZ ;  /* 0x30c30c311515a827 */ /* 0x000fe200078e02ff */
[----:B------:R-:W-:Y:S01]  /*24a0*/  @!P2 IADD3 R18, R9, 0x770, RZ ;  /* 0x000007700912a810 */ /* 0x000fe20007ffe0ff */
[----:B------:R1:W2:Y:S01]  /*24b0*/  @P4 LDG.E.CONSTANT R102, [R6.64] ;  /* 0x0000000406664981 */ /* 0x0002a2000c1e9900 */
[----:B------:R-:W-:Y:S01]  /*24c0*/  @!P2 SHF.R.U32.HI R19, RZ, 0x1f, R16 ;  /* 0x0000001fff13a819 */ /* 0x000fe20000011610 */
[----:B------:R-:W-:Y:S01]  /*24d0*/  @!P2 IMAD.HI R17, R17, 0x30c30c31, RZ ;  /* 0x30c30c311111a827 */ /* 0x000fe200078e02ff */
[----:B------:R-:W-:-:S02]  /*24e0*/  @!P2 SHF.R.U32.HI R22, RZ, 0x1f, R21 ;  /* 0x0000001fff16a819 */ /* 0x000fc40000011615 */
[C---:B0-----:R-:W-:Y:S01]  /*24f0*/  @!P2 IADD3 R14, R9.reuse, 0x8c0, RZ ;  /* 0x000008c0090ea810 */ /* 0x041fe20007ffe0ff */
[----:B------:R-:W-:Y:S01]  /*2500*/  @!P2 IMAD.HI R111, R18, 0x30c30c31, RZ ;  /* 0x30c30c31126fa827 */ /* 0x000fe200078e02ff */
[----:B-1----:R-:W-:-:S03]  /*2510*/  @!P2 IADD3 R6, R9, 0xa10, RZ ;  /* 0x00000a100906a810 */ /* 0x002fc60007ffe0ff */
[----:B------:R-:W-:Y:S01]  /*2520*/  @!P2 IMAD.HI R14, R14, 0x30c30c31, RZ ;  /* 0x30c30c310e0ea827 */ /* 0x000fe200078e02ff */
[----:B------:R-:W-:Y:S02]  /*2530*/  @!P2 LEA.HI.SX32 R16, R16, R19, 0x1b ;  /* 0x000000131010a211 */ /* 0x000fe400078fdaff */
[----:B------:R-:W-:Y:S01]  /*2540*/  @!P2 LEA.HI.SX32 R22, R21, R22, 0x1b ;  /* 0x000000161516a211 */ /* 0x000fe200078fdaff */
[----:B------:R-:W-:Y:S01]  /*2550*/  @!P2 IMAD.HI R19, R6, 0x30c30c31, RZ ;  /* 0x30c30c310613a827 */ /* 0x000fe200078e02ff */
[C---:B------:R-:W-:Y:S02]  /*2560*/  @!P2 IADD3 R21, R9.reuse, 0xf50, RZ ;  /* 0x00000f500915a810 */ /* 0x040fe40007ffe0ff */
[----:B------:R-:W-:Y:S02]  /*2570*/  @!P2 SHF.R.U32.HI R18, RZ, 0x1f, R17 ;  /* 0x0000001fff12a819 */ /* 0x000fe40000011611 */
[----:B------:R-:W-:Y:S02]  /*2580*/  @!P2 IADD3 R15, R9, 0xb60, RZ ;  /* 0x00000b60090fa810 */ /* 0x000fe40007ffe0ff */
[----:B------:R-:W-:-:S02]  /*2590*/  @!P2 SHF.R.U32.HI R6, RZ, 0x1f, R111 ;  /* 0x0000001fff06a819 */ /* 0x000fc4000001166f */
[----:B------:R-:W-:Y:S02]  /*25a0*/  @!P2 SHF.R.U32.HI R7, RZ, 0x1f, R14 ;  /* 0x0000001fff07a819 */ /* 0x000fe4000001160e */
[----:B------:R-:W-:Y:S01]  /*25b0*/  ISETP.LT.AND P1, PT, R41, 0x1b, P1 ;  /* 0x0000001b2900780c */ /* 0x000fe20000f21270 */
[----:B------:R-:W-:Y:S01]  /*25c0*/  @!P2 IMAD.HI R21, R21, 0x30c30c31, RZ ;  /* 0x30c30c311515a827 */ /* 0x000fe200078e02ff */
[----:B------:R-:W-:Y:S02]  /*25d0*/  @!P2 LEA.HI.SX32 R18, R17, R18, 0x1b ;  /* 0x000000121112a211 */ /* 0x000fe400078fdaff */
[----:B------:R-:W-:Y:S01]  /*25e0*/  @!P2 SHF.R.U32.HI R24, RZ, 0x1f, R19 ;  /* 0x0000001fff18a819 */ /* 0x000fe20000011613 */
[----:B------:R-:W-:Y:S01]  /*25f0*/  @!P2 IMAD.HI R15, R15, 0x30c30c31, RZ ;  /* 0x30c30c310f0fa827 */ /* 0x000fe200078e02ff */
[----:B------:R-:W-:Y:S02]  /*2600*/  @!P2 LEA.HI.SX32 R111, R111, R6, 0x1b ;  /* 0x000000066f6fa211 */ /* 0x000fe400078fdaff */
[----:B------:R-:W-:-:S02]  /*2610*/  @!P2 IADD3 R17, R9, 0xe00, RZ ;  /* 0x00000e000911a810 */ /* 0x000fc40007ffe0ff */
[----:B------:R-:W-:Y:S02]  /*2620*/  @!P2 LEA.HI.SX32 R6, R14, R7, 0x1b ;  /* 0x000000070e06a211 */ /* 0x000fe400078fdaff */
[----:B------:R-:W-:Y:S02]  /*2630*/  @!P2 IADD3 R7, R9, 0xcb0, RZ ;  /* 0x00000cb00907a810 */ /* 0x000fe40007ffe0ff */
[----:B------:R-:W-:Y:S01]  /*2640*/  @!P2 LEA.HI.SX32 R19, R19, R24, 0x1b ;  /* 0x000000181313a211 */ /* 0x000fe200078fdaff */
[----:B------:R-:W-:Y:S01]  /*2650*/  @!P2 IMAD.HI R93, R17, 0x30c30c31, RZ ;  /* 0x30c30c31115da827 */ /* 0x000fe200078e02ff */
[----:B------:R-:W-:Y:S02]  /*2660*/  @!P2 IADD3 R24, R9, 0x10a0, RZ ;  /* 0x000010a00918a810 */ /* 0x000fe40007ffe0ff */
[----:B------:R-:W-:Y:S02]  /*2670*/  @!P2 SHF.R.U32.HI R70, RZ, 0x1f, R21 ;  /* 0x0000001fff46a819 */ /* 0x000fe40000011615 */
[----:B------:R-:W-:Y:S01]  /*2680*/  @!P2 SHF.R.U32.HI R14, RZ, 0x1f, R15 ;  /* 0x0000001fff0ea819 */ /* 0x000fe2000001160f */
[----:B------:R-:W-:Y:S01]  /*2690*/  @!P2 IMAD.HI R7, R7, 0x30c30c31, RZ ;  /* 0x30c30c310707a827 */ /* 0x000fe200078e02ff */
[----:B------:R-:W-:-:S02]  /*26a0*/  @!P2 LEA.HI.SX32 R87, R21, R70, 0x1b ;  /* 0x000000461557a211 */ /* 0x000fc400078fdaff */
[----:B------:R-:W-:Y:S01]  /*26b0*/  @!P2 LEA.HI.SX32 R17, R15, R14, 0x1b ;  /* 0x0000000e0f11a211 */ /* 0x000fe200078fdaff */
[----:B------:R-:W-:Y:S01]  /*26c0*/  @!P2 IMAD.HI R81, R24, 0x30c30c31, RZ ;  /* 0x30c30c311851a827 */ /* 0x000fe200078e02ff */
[----:B------:R-:W-:Y:S02]  /*26d0*/  @!P2 IADD3 R21, R9, 0x1340, RZ ;  /* 0x000013400915a810 */ /* 0x000fe40007ffe0ff */
[----:B------:R-:W-:Y:S01]  /*26e0*/  @!P2 SHF.R.U32.HI R24, RZ, 0x1f, R93 ;  /* 0x0000001fff18a819 */ /* 0x000fe2000001165d */
[----:B------:R-:W-:Y:S01]  /*26f0*/  @P1 IMAD R15, R5, 0x70, R9 ;  /* 0x00000070050f1824 */ /* 0x000fe200078e0209 */
[----:B------:R-:W-:Y:S01]  /*2700*/  @!P2 SHF.R.U32.HI R14, RZ, 0x1f, R7 ;  /* 0x0000001fff0ea819 */ /* 0x000fe20000011607 */
[----:B------:R-:W-:Y:S01]  /*2710*/  @!P2 IMAD.HI R21, R21, 0x30c30c31, RZ ;  /* 0x30c30c311515a827 */ /* 0x000fe200078e02ff */
[----:B------:R-:W-:Y:S02]  /*2720*/  @!P2 SHF.R.U32.HI R72, RZ, 0x1f, R81 ;  /* 0x0000001fff48a819 */ /* 0x000fe40000011651 */
[----:B------:R-:W-:-:S02]  /*2730*/  @!P2 LEA.HI.SX32 R93, R93, R24, 0x1b ;  /* 0x000000185d5da211 */ /* 0x000fc400078fdaff */
[----:B------:R-:W-:Y:S02]  /*2740*/  @!P2 IADD3 R24, R9, 0x1490, RZ ;  /* 0x000014900918a810 */ /* 0x000fe40007ffe0ff */
[----:B------:R-:W-:Y:S02]  /*2750*/  @P1 IADD3 R15, R15, -0x1b, RZ ;  /* 0xffffffe50f0f1810 */ /* 0x000fe40007ffe0ff */
[----:B------:R-:W-:Y:S02]  /*2760*/  @!P2 LEA.HI.SX32 R43, R7, R14, 0x1b ;  /* 0x0000000e072ba211 */ /* 0x000fe400078fdaff */
[----:B------:R-:W-:Y:S01]  /*2770*/  @!P2 IADD3 R14, R9, 0x11f0, RZ ;  /* 0x000011f0090ea810 */ /* 0x000fe20007ffe0ff */
[----:B------:R-:W-:Y:S01]  /*2780*/  HFMA2.MMA R7, -RZ, RZ, 0, 0 ;  /* 0x00000000ff077435 */ /* 0x000fe200000001ff */
[----:B------:R-:W-:Y:S01]  /*2790*/  @!P2 LEA.HI.SX32 R81, R81, R72, 0x1b ;  /* 0x000000485151a211 */ /* 0x000fe200078fdaff */
[----:B------:R-:W-:Y:S01]  /*27a0*/  @!P2 IMAD.HI R69, R24, 0x30c30c31, RZ ;  /* 0x30c30c311845a827 */ /* 0x000fe200078e02ff */
[----:B------:R-:W-:-:S03]  /*27b0*/  @!P2 SHF.R.U32.HI R72, RZ, 0x1f, R21 ;  /* 0x0000001fff48a819 */ /* 0x000fc60000011615 */
[----:B------:R-:W-:Y:S01]  /*27c0*/  @P1 IMAD R15, R4, 0x6200, R15 ;  /* 0x00006200040f1824 */ /* 0x000fe200078e020f */
[----:B------:R-:W-:Y:S01]  /*27d0*/  @!P2 LEA.HI.SX32 R21, R21, R72, 0x1b ;  /* 0x000000481515a211 */ /* 0x000fe200078fdaff */
[----:B------:R-:W-:Y:S01]  /*27e0*/  @!P2 IMAD.HI R75, R14, 0x30c30c31, RZ ;  /* 0x30c30c310e4ba827 */ /* 0x000fe200078e02ff */
[----:B------:R-:W-:-:S03]  /*27f0*/  @!P2 SHF.R.U32.HI R76, RZ, 0x1f, R69 ;  /* 0x0000001fff4ca819 */ /* 0x000fc60000011645 */
[----:B------:R-:W-:Y:S01]  /*2800*/  @P1 IMAD.WIDE R14, R15, R0, c[0x0][0x160] ;  /* 0x000058000f0e1625 */ /* 0x000fe200078e0200 */
[----:B------:R-:W-:-:S03]  /*2810*/  @!P2 SHF.R.U32.HI R70, RZ, 0x1f, R75 ;  /* 0x0000001fff46a819 */ /* 0x000fc6000001164b */
[C-C-:B------:R-:W-:Y:S02]  /*2820*/  @!P2 IMAD R72, R4.reuse, 0x6200, R9.reuse ;  /* 0x000062000448a824 */ /* 0x140fe400078e0209 */
[--C-:B------:R-:W-:Y:S01]  /*2830*/  @!P2 IMAD R73, R4, 0x6200, R9.reuse ;  /* 0x000062000449a824 */ /* 0x100fe200078e0209 */
[----:B------:R-:W-:Y:S01]  /*2840*/  @!P2 LEA.HI.SX32 R69, R69, R76, 0x1b ;  /* 0x0000004c4545a211 */ /* 0x000fe200078fdaff */
[----:B------:R0:W2:Y:S01]  /*2850*/  @P1 LDG.E.CONSTANT R7, [R14.64] ;  /* 0x000000040e071981 */ /* 0x0000a2000c1e9900 */
[----:B------:R-:W-:Y:S01]  /*2860*/  @!P2 IADD3 R72, R72, 0x1c, RZ ;  /* 0x0000001c4848a810 */ /* 0x000fe20007ffe0ff */
[C-C-:B------:R-:W-:Y:S01]  /*2870*/  @!P2 IMAD R76, R4.reuse, 0x6200, R9.reuse ;  /* 0x00006200044ca824 */ /* 0x140fe200078e0209 */
[----:B------:R-:W-:Y:S01]  /*2880*/  @!P2 LEA.HI.SX32 R75, R75, R70, 0x1b ;  /* 0x000000464b4ba211 */ /* 0x000fe200078fdaff */
[----:B------:R-:W-:Y:S02]  /*2890*/  @!P2 IMAD R70, R4, 0x6200, R9 ;  /* 0x000062000446a824 */ /* 0x000fe400078e0209 */
[----:B------:R-:W-:Y:S01]  /*28a0*/  @!P2 IMAD R91, R5, 0x70, R72 ;  /* 0x00000070055ba824 */ /* 0x000fe200078e0248 */
[----:B0-----:R-:W-:-:S02]  /*28b0*/  @!P2 IADD3 R14, R73, 0x1c, RZ ;  /* 0x0000001c490ea810 */ /* 0x001fc40007ffe0ff */
[----:B------:R-:W-:-:S03]  /*28c0*/  @!P2 IADD3 R76, R76, 0x1c, RZ ;  /* 0x0000001c4c4ca810 */ /* 0x000fc60007ffe0ff */
[----:B------:R-:W-:Y:S01]  /*28d0*/  @!P2 IMAD R14, R5, 0x70, R14 ;  /* 0x00000070050ea824 */ /* 0x000fe200078e020e */
[----:B------:R-:W-:Y:S01]  /*28e0*/  @!P2 IADD3 R70, R70, 0x1c, RZ ;  /* 0x0000001c4646a810 */ /* 0x000fe20007ffe0ff */
[----:B------:R-:W-:Y:S02]  /*28f0*/  @!P2 IMAD R91, R16, 0x310, R91 ;  /* 0x00000310105ba824 */ /* 0x000fe400078e025b */
[C-C-:B------:R-:W-:Y:S02]  /*2900*/  @!P2 IMAD R16, R4.reuse, 0x6200, R9.reuse ;  /* 0x000062000410a824 */ /* 0x140fe400078e0209 */
[----:B------:R-:W-:Y:S02]  /*2910*/  @!P2 IMAD R111, R111, 0x310, R14 ;  /* 0x000003106f6fa824 */ /* 0x000fe400078e020e */
[----:B------:R-:W-:Y:S02]  /*2920*/  @!P2 IMAD R24, R4, 0x6200, R9 ;  /* 0x000062000418a824 */ /* 0x000fe400078e0209 */
[----:B------:R-:W-:-:S02]  /*2930*/  @!P2 IMAD R95, R5, 0x70, R76 ;  /* 0x00000070055fa824 */ /* 0x000fc400078e024c */
[----:B------:R-:W-:Y:S02]  /*2940*/  @!P2 IMAD R14, R4, 0x6200, R9 ;  /* 0x00006200040ea824 */ /* 0x000fe400078e0209 */
[C---:B------:R-:W-:Y:S01]  /*2950*/  @!P2 IMAD R79, R5.reuse, 0x70, R70 ;  /* 0x00000070054fa824 */ /* 0x040fe200078e0246 */
[----:B------:R-:W-:Y:S01]  /*2960*/  @!P2 IADD3 R16, R16, 0x1c, RZ ;  /* 0x0000001c1010a810 */ /* 0x000fe20007ffe0ff */
[----:B------:R-:W-:Y:S01]  /*2970*/  @!P2 IMAD R95, R18, 0x310, R95 ;  /* 0x00000310125fa824 */ /* 0x000fe200078e025f */
[----:B------:R-:W-:Y:S01]  /*2980*/  @!P2 IADD3 R24, R24, 0x1c, RZ ;  /* 0x0000001c1818a810 */ /* 0x000fe20007ffe0ff */
[----:B------:R-:W-:Y:S01]  /*2990*/  @!P2 IMAD R18, R4, 0x6200, R9 ;  /* 0x000062000412a824 */ /* 0x000fe200078e0209 */
[----:B------:R-:W-:Y:S01]  /*29a0*/  @!P2 IADD3 R14, R14, 0x1c, RZ ;  /* 0x0000001c0e0ea810 */ /* 0x000fe20007ffe0ff */
[----:B------:R-:W-:Y:S02]  /*29b0*/  @!P2 IMAD R79, R12, 0x310, R79 ;  /* 0x000003100c4fa824 */ /* 0x000fe400078e024f */
[----:B------:R-:W-:Y:S01]  /*29c0*/  @!P2 IMAD R12, R4, 0x6200, R9 ;  /* 0x00006200040ca824 */ /* 0x000fe200078e0209 */
[----:B------:R-:W-:Y:S01]  /*29d0*/  @!P2 IADD3 R18, R18, 0x1c, RZ ;  /* 0x0000001c1212a810 */ /* 0x000fe20007ffe0ff */
[----:B------:R-:W-:-:S02]  /*29e0*/  @!P2 IMAD R16, R5, 0x70, R16 ;  /* 0x000000700510a824 */ /* 0x000fc400078e0210 */
[C---:B------:R-:W-:Y:S02]  /*29f0*/  @!P2 IMAD R24, R5.reuse, 0x70, R24 ;  /* 0x000000700518a824 */ /* 0x040fe400078e0218 */
[----:B------:R-:W-:Y:S01]  /*2a00*/  @!P2 IMAD R14, R5, 0x70, R14 ;  /* 0x00000070050ea824 */ /* 0x000fe200078e020e */
[----:B------:R-:W-:Y:S01]  /*2a10*/  @!P2 IADD3 R12, R12, 0x1c, RZ ;  /* 0x0000001c0c0ca810 */ /* 0x000fe20007ffe0ff */
[----:B------:R-:W-:Y:S02]  /*2a20*/  @!P2 IMAD R99, R19, 0x310, R16 ;  /* 0x000003101363a824 */ /* 0x000fe400078e0210 */
[----:B------:R-:W-:Y:S01]  /*2a30*/  @!P2 IMAD R85, R85, 0x310, R24 ;  /* 0x000003105555a824 */ /* 0x000fe200078e0218 */
[----:B------:R-:W-:Y:S01]  /*2a40*/  @!P2 IADD3 R24, R73, 0x1c, RZ ;  /* 0x0000001c4918a810 */ /* 0x000fe20007ffe0ff */
[----:B------:R-:W-:Y:S02]  /*2a50*/  @!P2 IMAD R103, R17, 0x310, R14 ;  /* 0x000003101167a824 */ /* 0x000fe400078e020e */
[----:B------:R-:W-:-:S02]  /*2a60*/  @!P2 IMAD R16, R4, 0x6200, R9 ;  /* 0x000062000410a824 */ /* 0x000fc400078e0209 */
[C---:B------:R-:W-:Y:S02]  /*2a70*/  @!P2 IMAD R18, R5.reuse, 0x70, R18 ;  /* 0x000000700512a824 */ /* 0x040fe400078e0212 */
[--C-:B------:R-:W-:Y:S02]  /*2a80*/  @!P2 IMAD R17, R4, 0x6200, R9.reuse ;  /* 0x000062000411a824 */ /* 0x100fe400078e0209 */
[----:B------:R-:W-:Y:S01]  /*2a90*/  @!P2 IMAD R109, R5, 0x70, R12 ;  /* 0x00000070056da824 */ /* 0x000fe200078e020c */
[----:B------:R-:W-:Y:S01]  /*2aa0*/  @!P2 IADD3 R16, R16, 0x1c, RZ ;  /* 0x0000001c1010a810 */ /* 0x000fe20007ffe0ff */
[----:B------:R-:W-:Y:S02]  /*2ab0*/  @!P2 IMAD R14, R4, 0x6200, R9 ;  /* 0x00006200040ea824 */ /* 0x000fe400078e0209 */
[----:B------:R-:W-:Y:S01]  /*2ac0*/  @!P2 IMAD R43, R43, 0x310, R18 ;  /* 0x000003102b2ba824 */ /* 0x000fe200078e0212 */
[----:B------:R-:W-:Y:S01]  /*2ad0*/  @!P2 IADD3 R18, R17, 0x1c, RZ ;  /* 0x0000001c1112a810 */ /* 0x000fe20007ffe0ff */
[----:B------:R-:W-:-:S02]  /*2ae0*/  @!P2 IMAD R15, R5, 0x70, R24 ;  /* 0x00000070050fa824 */ /* 0x000fc400078e0218 */
[----:B------:R-:W-:Y:S01]  /*2af0*/  @!P2 IMAD R109, R6, 0x310, R109 ;  /* 0x00000310066da824 */ /* 0x000fe200078e026d */
[----:B------:R-:W-:Y:S01]  /*2b00*/  @!P2 IADD3 R14, R14, 0x1c, RZ ;  /* 0x0000001c0e0ea810 */ /* 0x000fe20007ffe0ff */
[C-C-:B------:R-:W-:Y:S01]  /*2b10*/  @!P2 IMAD R6, R4.reuse, 0x6200, R9.reuse ;  /* 0x000062000406a824 */ /* 0x140fe200078e0209 */
[----:B------:R-:W-:Y:S01]  /*2b20*/  HFMA2.MMA R73, -RZ, RZ, 0, 0 ;  /* 0x00000000ff497435 */ /* 0x000fe200000001ff */
[----:B------:R-:W-:Y:S02]  /*2b30*/  @!P2 IMAD R12, R4, 0x6200, R9 ;  /* 0x00006200040ca824 */ /* 0x000fe400078e0209 */
[----:B------:R-:W-:Y:S02]  /*2b40*/  @!P2 IMAD R15, R22, 0x310, R15 ;  /* 0x00000310160fa824 */ /* 0x000fe400078e020f */
[----:B------:R-:W-:Y:S02]  /*2b50*/  @!P2 IMAD R16, R5, 0x70, R16 ;  /* 0x000000700510a824 */ /* 0x000fe400078e0210 */
[----:B------:R-:W-:-:S02]  /*2b60*/  @!P2 IMAD R22, R4, 0x6200, R9 ;  /* 0x000062000416a824 */ /* 0x000fc400078e0209 */
[C---:B------:R-:W-:Y:S01]  /*2b70*/  @!P2 IMAD R18, R5.reuse, 0x70, R18 ;  /* 0x000000700512a824 */ /* 0x040fe200078e0212 */
[----:B------:R-:W-:Y:S01]  /*2b80*/  @!P2 IADD3 R6, R6, 0x1c, RZ ;  /* 0x0000001c0606a810 */ /* 0x000fe20007ffe0ff */
[----:B------:R-:W-:Y:S01]  /*2b90*/  @!P2 IMAD R14, R5, 0x70, R14 ;  /* 0x00000070050ea824 */ /* 0x000fe200078e020e */
[----:B------:R-:W-:Y:S01]  /*2ba0*/  @!P2 IADD3 R12, R12, 0x1c, RZ ;  /* 0x0000001c0c0ca810 */ /* 0x000fe20007ffe0ff */
[----:B------:R-:W-:Y:S01]  /*2bb0*/  @!P2 IMAD R21, R21, 0x310, R16 ;  /* 0x000003101515a824 */ /* 0x000fe200078e0210 */
[----:B------:R-:W-:Y:S01]  /*2bc0*/  MOV R70, RZ ;  /* 0x000000ff00467202 */ /* 0x000fe20000000f00 */
[----:B------:R-:W-:Y:S01]  /*2bd0*/  @!P2 IMAD R69, R69, 0x310, R18 ;  /* 0x000003104545a824 */ /* 0x000fe200078e0212 */
[----:B------:R-:W-:Y:S01]  /*2be0*/  @!P2 IADD3 R22, R22, 0x1c, RZ ;  /* 0x0000001c1616a810 */ /* 0x000fe20007ffe0ff */
[----:B------:R-:W-:Y:S01]  /*2bf0*/  @!P2 IMAD.WIDE R84, R85, R0, c[0x0][0x160] ;  /* 0x000058005554a625 */ /* 0x000fe200078e0200 */
[----:B------:R-:W-:-:S03]  /*2c00*/  MOV R76, RZ ;  /* 0x000000ff004c7202 */ /* 0x000fc60000000f00 */
[-C--:B------:R-:W-:Y:S01]  /*2c10*/  @!P2 IMAD.WIDE R16, R15, R0.reuse, c[0x0][0x160] ;  /* 0x000058000f10a625 */ /* 0x080fe200078e0200 */
[----:B------:R0:W2:Y:S03]  /*2c20*/  @!P2 LDG.E.CONSTANT R123, [R84.64] ;  /* 0x00000004547ba981 */ /* 0x0000a6000c1e9900 */
[----:B------:R-:W-:Y:S01]  /*2c30*/  @!P2 IMAD.WIDE R18, R91, R0, c[0x0][0x160] ;  /* 0x000058005b12a625 */ /* 0x000fe200078e0200 */
[----:B------:R1:W2:Y:S01]  /*2c40*/  @!P2 LDG.E.CONSTANT R73, [R16.64] ;  /* 0x000000041049a981 */ /* 0x0002a2000c1e9900 */
[----:B------:R-:W-:Y:S02]  /*2c50*/  HFMA2.MMA R91, -RZ, RZ, 0, 0 ;  /* 0x00000000ff5b7435 */ /* 0x000fe400000001ff */
[----:B------:R-:W-:Y:S01]  /*2c60*/  @!P2 IMAD R6, R5, 0x70, R6 ;  /* 0x000000700506a824 */ /* 0x000fe200078e0206 */
[----:B------:R1:W2:Y:S01]  /*2c70*/  @!P2 LDG.E.CONSTANT R70, [R18.64] ;  /* 0x000000041246a981 */ /* 0x0002a2000c1e9900 */
[----:B------:R-:W-:-:S02]  /*2c80*/  @!P2 IMAD R75, R75, 0x310, R14 ;  /* 0x000003104b4ba824 */ /* 0x000fc400078e020e */
[----:B------:R-:W-:Y:S02]  /*2c90*/  @!P2 IMAD R12, R5, 0x70, R12 ;  /* 0x00000070050ca824 */ /* 0x000fe400078e020c */
[----:B------:R-:W-:Y:S01]  /*2ca0*/  @!P2 IMAD.WIDE R14, R95, R0, c[0x0][0x160] ;  /* 0x000058005f0ea625 */ /* 0x000fe200078e0200 */
[----:B0-----:R-:W-:-:S03]  /*2cb0*/  MOV R85, RZ ;  /* 0x000000ff00557202 */ /* 0x001fc60000000f00 */
[----:B------:R-:W-:Y:S01]  /*2cc0*/  @!P2 IMAD R22, R5, 0x70, R22 ;  /* 0x000000700516a824 */ /* 0x000fe200078e0216 */
[----:B------:R0:W2:Y:S01]  /*2cd0*/  @!P2 LDG.E.CONSTANT R76, [R14.64] ;  /* 0x000000040e4ca981 */ /* 0x0000a2000c1e9900 */
[----:B-1----:R-:W-:-:S04]  /*2ce0*/  @!P2 IMAD.WIDE R16, R103, R0, c[0x0][0x160] ;  /* 0x000058006710a625 */ /* 0x002fc800078e0200 */
[----:B------:R-:W-:Y:S01]  /*2cf0*/  @!P2 IMAD R87, R87, 0x310, R6 ;  /* 0x000003105757a824 */ /* 0x000fe200078e0206 */
[----:B------:R-:W-:Y:S01]  /*2d00*/  @!P6 IADD3 R6, R9, 0x70, RZ ;  /* 0x000000700906e810 */ /* 0x000fe20007ffe0ff */
[-C--:B------:R-:W-:Y:S01]  /*2d10*/  @!P2 IMAD.WIDE R18, R99, R0.reuse, c[0x0][0x160] ;  /* 0x000058006312a625 */ /* 0x080fe200078e0200 */
[----:B------:R-:W-:Y:S01]  /*2d20*/  HFMA2.MMA R99, -RZ, RZ, 0, 0 ;  /* 0x00000000ff637435 */ /* 0x000fe200000001ff */
[----:B------:R1:W2:Y:S02]  /*2d30*/  @!P2 LDG.E.CONSTANT R88, [R16.64] ;  /* 0x000000041058a981 */ /* 0x0002a4000c1e9900 */
[----:B------:R-:W-:Y:S01]  /*2d40*/  @!P2 IMAD R81, R81, 0x310, R12 ;  /* 0x000003105151a824 */ /* 0x000fe200078e020c */
[----:B------:R-:W-:Y:S01]  /*2d50*/  @!P6 IADD3 R12, R9, 0x1c0, RZ ;  /* 0x000001c0090ce810 */ /* 0x000fe20007ffe0ff */
[----:B------:R-:W-:Y:S01]  /*2d60*/  @!P2 IMAD R93, R93, 0x310, R22 ;  /* 0x000003105d5da824 */ /* 0x000fe200078e0216 */
[----:B------:R-:W-:Y:S01]  /*2d70*/  MOV R22, RZ ;  /* 0x000000ff00167202 */ /* 0x000fe20000000f00 */
[-C--:B0-----:R-:W-:Y:S01]  /*2d80*/  @!P2 IMAD.WIDE R14, R43, R0.reuse, c[0x0][0x160] ;  /* 0x000058002b0ea625 */ /* 0x081fe200078e0200 */
[----:B------:R-:W-:Y:S01]  /*2d90*/  HFMA2.MMA R43, -RZ, RZ, 0, 0 ;  /* 0x00000000ff2b7435 */ /* 0x000fe200000001ff */
[----:B------:R0:W2:Y:S02]  /*2da0*/  @!P2 LDG.E.CONSTANT R85, [R18.64] ;  /* 0x000000041255a981 */ /* 0x0000a4000c1e9900 */
[----:B-1----:R-:W-:-:S02]  /*2db0*/  @!P2 IMAD.WIDE R16, R75, R0, c[0x0][0x160] ;  /* 0x000058004b10a625 */ /* 0x002fc400078e0200 */
[----:B------:R1:W3:Y:S02]  /*2dc0*/  @!P2 LDG.E.CONSTANT R91, [R14.64] ;  /* 0x000000040e5ba981 */ /* 0x0002e4000c1e9900 */
[----:B------:R-:W-:Y:S02]  /*2dd0*/  @!P6 IMAD.HI R6, R6, 0x30c30c31, RZ ;  /* 0x30c30c310606e827 */ /* 0x000fe400078e02ff */
[----:B------:R1:W3:Y:S02]  /*2de0*/  @!P2 LDG.E.CONSTANT R22, [R16.64] ;  /* 0x000000041016a981 */ /* 0x0002e4000c1e9900 */
[----:B0-----:R-:W-:-:S04]  /*2df0*/  @!P2 IMAD.WIDE R18, R81, R0, c[0x0][0x160] ;  /* 0x000058005112a625 */ /* 0x001fc800078e0200 */
[----:B------:R-:W-:Y:S01]  /*2e00*/  @!P6 IMAD.HI R12, R12, 0x30c30c31, RZ ;  /* 0x30c30c310c0ce827 */ /* 0x000fe200078e02ff */
[----:B------:R0:W3:Y:S03]  /*2e10*/  @!P2 LDG.E.CONSTANT R99, [R18.64] ;  /* 0x000000041263a981 */ /* 0x0000e6000c1e9900 */
[-C--:B-1----:R-:W-:Y:S01]  /*2e20*/  @!P2 IMAD.WIDE R14, R21, R0.reuse, c[0x0][0x160] ;  /* 0x00005800150ea625 */ /* 0x082fe200078e0200 */
[----:B------:R-:W-:Y:S01]  /*2e30*/  @!P6 SHF.R.U32.HI R17, RZ, 0x1f, R6 ;  /* 0x0000001fff11e819 */ /* 0x000fe20000011606 */
[----:B------:R-:W-:Y:S01]  /*2e40*/  CS2R R120, SRZ ;  /* 0x0000000000787805 */ /* 0x000fe2000001ff00 */
[----:B------:R-:W-:Y:S01]  /*2e50*/  @!P6 IADD3 R24, R9, 0x310, RZ ;  /* 0x000003100918e810 */ /* 0x000fe20007ffe0ff */
[----:B------:R-:W-:Y:S01]  /*2e60*/  @!P2 IMAD.WIDE R78, R79, R0, c[0x0][0x160] ;  /* 0x000058004f4ea625 */ /* 0x000fe200078e0200 */
[----:B------:R1:W3:Y:S01]  /*2e70*/  @!P2 LDG.E.CONSTANT R43, [R14.64] ;  /* 0x000000040e2ba981 */ /* 0x0002e2000c1e9900 */
[----:B0-----:R-:W-:-:S02]  /*2e80*/  @!P6 SHF.R.U32.HI R19, RZ, 0x1f, R12 ;  /* 0x0000001fff13e819 */ /* 0x001fc4000001160c */
[----:B------:R-:W-:Y:S02]  /*2e90*/  MOV R21, RZ ;  /* 0x000000ff00157202 */ /* 0x000fe40000000f00 */
[----:B------:R-:W-:Y:S01]  /*2ea0*/  @!P6 LEA.HI.SX32 R16, R6, R17, 0x1b ;  /* 0x000000110610e211 */ /* 0x000fe200078fdaff */
[----:B------:R-:W-:Y:S01]  /*2eb0*/  @!P6 IMAD.HI R24, R24, 0x30c30c31, RZ ;  /* 0x30c30c311818e827 */ /* 0x000fe200078e02ff */
[----:B------:R-:W-:Y:S01]  /*2ec0*/  @!P6 LEA.HI.SX32 R17, R12, R19, 0x1b ;  /* 0x000000130c11e211 */ /* 0x000fe200078fdaff */
[----:B------:R0:W3:Y:S02]  /*2ed0*/  @!P2 LDG.E.CONSTANT R120, [R78.64] ;  /* 0x000000044e78a981 */ /* 0x0000e4000c1e9900 */
[-C--:B-1----:R-:W-:Y:S01]  /*2ee0*/  @!P2 IMAD.WIDE R14, R69, R0.reuse, c[0x0][0x160] ;  /* 0x00005800450ea625 */ /* 0x082fe200078e0200 */
[C---:B------:R-:W-:Y:S02]  /*2ef0*/  @!P6 IADD3 R19, R9.reuse, 0x700, RZ ;  /* 0x000007000913e810 */ /* 0x040fe40007ffe0ff */
[----:B------:R-:W-:Y:S01]  /*2f00*/  @!P6 IADD3 R12, R9, 0x5b0, RZ ;  /* 0x000005b0090ce810 */ /* 0x000fe20007ffe0ff */
[----:B------:R-:W-:Y:S01]  /*2f10*/  @!P2 IMAD.WIDE R108, R109, R0, c[0x0][0x160] ;  /* 0x000058006d6ca625 */ /* 0x000fe200078e0200 */
[----:B------:R1:W3:Y:S01]  /*2f20*/  @!P2 LDG.E.CONSTANT R21, [R14.64] ;  /* 0x000000040e15a981 */ /* 0x0002e2000c1e9900 */
[----:B------:R-:W-:Y:S01]  /*2f30*/  @!P6 SHF.R.U32.HI R69, RZ, 0x1f, R24 ;  /* 0x0000001fff45e819 */ /* 0x000fe20000011618 */
[----:B0-----:R-:W-:Y:S01]  /*2f40*/  HFMA2.MMA R79, -RZ, RZ, 0, 0 ;  /* 0x00000000ff4f7435 */ /* 0x001fe200000001ff */
[----:B------:R-:W-:Y:S01]  /*2f50*/  @!P6 IMAD.HI R19, R19, 0x30c30c31, RZ ;  /* 0x30c30c311313e827 */ /* 0x000fe200078e02ff */
[----:B------:R0:W3:Y:S03]  /*2f60*/  @!P2 LDG.E.CONSTANT R82, [R108.64] ;  /* 0x000000046c52a981 */ /* 0x0000e6000c1e9900 */
[----:B------:R-:W-:Y:S01]  /*2f70*/  @!P6 IMAD.HI R12, R12, 0x30c30c31, RZ ;  /* 0x30c30c310c0ce827 */ /* 0x000fe200078e02ff */
[----:B-1----:R-:W-:-:S02]  /*2f80*/  @!P6 IADD3 R14, R9, 0x9a0, RZ ;  /* 0x000009a0090ee810 */ /* 0x002fc40007ffe0ff */
[----:B------:R-:W-:Y:S01]  /*2f90*/  @!P6 IADD3 R15, R9, 0xaf0, RZ ;  /* 0x00000af0090fe810 */ /* 0x000fe20007ffe0ff */
[----:B------:R-:W-:Y:S01]  /*2fa0*/  @!P2 IMAD.WIDE R110, R111, R0, c[0x0][0x160] ;  /* 0x000058006f6ea625 */ /* 0x000fe200078e0200 */
[----:B------:R-:W-:-:S03]  /*2fb0*/  @!P6 LEA.HI.SX32 R6, R24, R69, 0x1b ;  /* 0x000000451806e211 */ /* 0x000fc600078fdaff */
[----:B0-----:R-:W-:Y:S01]  /*2fc0*/  @!P2 IMAD.WIDE R108, R87, R0, c[0x0][0x160] ;  /* 0x00005800576ca625 */ /* 0x001fe200078e0200 */
[----:B------:R-:W-:Y:S01]  /*2fd0*/  @!P6 IADD3 R24, R9, 0x850, RZ ;  /* 0x000008500918e810 */ /* 0x000fe20007ffe0ff */
[----:B------:R0:W3:Y:S02]  /*2fe0*/  @!P2 LDG.E.CONSTANT R79, [R110.64] ;  /* 0x000000046e4fa981 */ /* 0x0000e4000c1e9900 */
[----:B------:R-:W-:Y:S01]  /*2ff0*/  @!P6 IMAD.HI R87, R14, 0x30c30c31, RZ ;  /* 0x30c30c310e57e827 */ /* 0x000fe200078e02ff */
[----:B------:R-:W-:Y:S01]  /*3000*/  @!P6 SHF.R.U32.HI R14, RZ, 0x1f, R19 ;  /* 0x0000001fff0ee819 */ /* 0x000fe20000011613 */
[----:B------:R1:W3:Y:S01]  /*3010*/  @!P2 LDG.E.CONSTANT R96, [R108.64] ;  /* 0x000000046c60a981 */ /* 0x0002e2000c1e9900 */
[----:B------:R-:W-:Y:S01]  /*3020*/  @!P6 SHF.R.U32.HI R81, RZ, 0x1f, R12 ;  /* 0x0000001fff51e819 */ /* 0x000fe2000001160c */
[----:B------:R-:W-:Y:S01]  /*3030*/  @!P6 IMAD.HI R15, R15, 0x30c30c31, RZ ;  /* 0x30c30c310f0fe827 */ /* 0x000fe200078e02ff */
[----:B------:R-:W-:Y:S02]  /*3040*/  MOV R103, RZ ;  /* 0x000000ff00677202 */ /* 0x000fe40000000f00 */
[----:B------:R-:W-:Y:S01]  /*3050*/  @!P6 LEA.HI.SX32 R113, R19, R14, 0x1b ;  /* 0x0000000e1371e211 */ /* 0x000fe200078fdaff */
[----:B0-----:R-:W-:Y:S01]  /*3060*/  @!P2 IMAD.WIDE R110, R93, R0, c[0x0][0x160] ;  /* 0x000058005d6ea625 */ /* 0x001fe200078e0200 */
[----:B------:R-:W-:-:S02]  /*3070*/  @!P6 LEA.HI.SX32 R81, R12, R81, 0x1b ;  /* 0x000000510c51e211 */ /* 0x000fc400078fdaff */
[----:B------:R-:W-:Y:S01]  /*3080*/  @!P6 SHF.R.U32.HI R14, RZ, 0x1f, R15 ;  /* 0x0000001fff0ee819 */ /* 0x000fe2000001160f */
[----:B------:R-:W-:Y:S01]  /*3090*/  @!P6 IMAD.HI R24, R24, 0x30c30c31, RZ ;  /* 0x30c30c311818e827 */ /* 0x000fe200078e02ff */
[----:B------:R-:W-:Y:S01]  /*30a0*/  @!P6 SHF.R.U32.HI R12, RZ, 0x1f, R87 ;  /* 0x0000001fff0ce819 */ /* 0x000fe20000011657 */
[----:B------:R0:W3:Y:S01]  /*30b0*/  @!P2 LDG.E.CONSTANT R103, [R110.64] ;  /* 0x000000046e67a981 */ /* 0x0000e2000c1e9900 */
[----:B------:R-:W-:Y:S02]  /*30c0*/  @!P6 LEA.HI.SX32 R93, R15, R14, 0x1b ;  /* 0x0000000e0f5de211 */ /* 0x000fe400078fdaff */
[----:B------:R-:W-:Y:S02]  /*30d0*/  @!P6 LEA.HI.SX32 R87, R87, R12, 0x1b ;  /* 0x0000000c5757e211 */ /* 0x000fe400078fdaff */
[C---:B------:R-:W-:Y:S02]  /*30e0*/  @!P6 IADD3 R14, R9.reuse, 0xee0, RZ ;  /* 0x00000ee0090ee810 */ /* 0x040fe40007ffe0ff */
[----:B------:R-:W-:-:S02]  /*30f0*/  @!P6 IADD3 R12, R9, 0xc40, RZ ;  /* 0x00000c40090ce810 */ /* 0x000fc40007ffe0ff */
[----:B0-----:R-:W-:Y:S01]  /*3100*/  @!P6 SHF.R.U32.HI R111, RZ, 0x1f, R24 ;  /* 0x0000001fff6fe819 */ /* 0x001fe20000011618 */
[----:B------:R-:W-:Y:S01]  /*3110*/  @!P6 IMAD.HI R14, R14, 0x30c30c31, RZ ;  /* 0x30c30c310e0ee827 */ /* 0x000fe200078e02ff */
[C---:B------:R-:W-:Y:S02]  /*3120*/  @!P6 IADD3 R15, R9.reuse, 0x1030, RZ ;  /* 0x00001030090fe810 */ /* 0x040fe40007ffe0ff */
[----:B------:R-:W-:Y:S01]  /*3130*/  @!P6 LEA.HI.SX32 R111, R24, R111, 0x1b ;  /* 0x0000006f186fe211 */ /* 0x000fe200078fdaff */
[----:B------:R-:W-:Y:S01]  /*3140*/  @!P6 IMAD.HI R12, R12, 0x30c30c31, RZ ;  /* 0x30c30c310c0ce827 */ /* 0x000fe200078e02ff */
[C---:B------:R-:W-:Y:S02]  /*3150*/  @!P6 IADD3 R24, R9.reuse, 0x1180, RZ ;  /* 0x000011800918e810 */ /* 0x040fe40007ffe0ff */
[----:B------:R-:W-:Y:S01]  /*3160*/  @!P6 IADD3 R19, R9, 0xd90, RZ ;  /* 0x00000d900913e810 */ /* 0x000fe20007ffe0ff */
[----:B------:R-:W-:Y:S01]  /*3170*/  @!P6 IMAD.HI R15, R15, 0x30c30c31, RZ ;  /* 0x30c30c310f0fe827 */ /* 0x000fe200078e02ff */
[----:B------:R-:W-:-:S02]  /*3180*/  @!P6 IADD3 R72, R9, 0x460, RZ ;  /* 0x000004600948e810 */ /* 0x000fc40007ffe0ff */
[----:B------:R-:W-:Y:S01]  /*3190*/  @!P6 SHF.R.U32.HI R95, RZ, 0x1f, R14 ;  /* 0x0000001fff5fe819 */ /* 0x000fe2000001160e */
[----:B------:R-:W-:Y:S01]  /*31a0*/  @!P6 IMAD.HI R69, R24, 0x30c30c31, RZ ;  /* 0x30c30c311845e827 */ /* 0x000fe200078e02ff */
[----:B-1----:R-:W-:-:S03]  /*31b0*/  @!P6 SHF.R.U32.HI R109, RZ, 0x1f, R12 ;  /* 0x0000001fff6de819 */ /* 0x002fc6000001160c */
[----:B------:R-:W-:Y:S01]  /*31c0*/  @!P6 IMAD.HI R19, R19, 0x30c30c31, RZ ;  /* 0x30c30c311313e827 */ /* 0x000fe200078e02ff */
[----:B------:R-:W-:Y:S02]  /*31d0*/  @!P6 SHF.R.U32.HI R24, RZ, 0x1f, R15 ;  /* 0x0000001fff18e819 */ /* 0x000fe4000001160f */
[----:B------:R-:W-:Y:S01]  /*31e0*/  @!P6 LEA.HI.SX32 R95, R14, R95, 0x1b ;  /* 0x0000005f0e5fe211 */ /* 0x000fe200078fdaff */
[----:B------:R-:W-:Y:S01]  /*31f0*/  @!P6 IMAD.HI R72, R72, 0x30c30c31, RZ ;  /* 0x30c30c314848e827 */ /* 0x000fe200078e02ff */
[----:B------:R-:W-:Y:S02]  /*3200*/  @!P6 LEA.HI.SX32 R109, R12, R109, 0x1b ;  /* 0x0000006d0c6de211 */ /* 0x000fe400078fdaff */
[----:B------:R-:W-:Y:S01]  /*3210*/  @!P6 SHF.R.U32.HI R12, RZ, 0x1f, R69 ;  /* 0x0000001fff0ce819 */ /* 0x000fe20000011645 */
[C---:B------:R-:W-:Y:S01]  /*3220*/  @!P6 IMAD R14, R4.reuse, 0x6200, R41 ;  /* 0x00006200040ee824 */ /* 0x040fe200078e0229 */
[----:B------:R-:W-:Y:S02]  /*3230*/  @!P6 SHF.R.U32.HI R108, RZ, 0x1f, R19 ;  /* 0x0000001fff6ce819 */ /* 0x000fe40000011613 */
[----:B------:R-:W-:Y:S01]  /*3240*/  @!P6 LEA.HI.SX32 R24, R15, R24, 0x1b ;  /* 0x000000180f18e211 */ /* 0x000fe200078fdaff */
[----:B------:R-:W-:Y:S01]  /*3250*/  @!P6 IMAD R15, R4, 0x6200, R41 ;  /* 0x00006200040fe824 */ /* 0x000fe200078e0229 */
[----:B------:R-:W-:-:S02]  /*3260*/  @!P6 SHF.R.U32.HI R75, RZ, 0x1f, R72 ;  /* 0x0000001fff4be819 */ /* 0x000fc40000011648 */
[----:B------:R-:W-:Y:S01]  /*3270*/  @!P6 LEA.HI.SX32 R12, R69, R12, 0x1b ;  /* 0x0000000c450ce211 */ /* 0x000fe200078fdaff */
[--C-:B------:R-:W-:Y:S01]  /*3280*/  @!P6 IMAD R69, R4, 0x6200, R41.reuse ;  /* 0x000062000445e824 */ /* 0x100fe200078e0229 */
[----:B------:R-:W-:Y:S02]  /*3290*/  @!P6 IADD3 R14, R14, -0x1c, RZ ;  /* 0xffffffe40e0ee810 */ /* 0x000fe40007ffe0ff */
[----:B------:R-:W-:Y:S01]  /*32a0*/  @!P6 LEA.HI.SX32 R108, R19, R108, 0x1b ;  /* 0x0000006c136ce211 */ /* 0x000fe200078fdaff */
[--C-:B------:R-:W-:Y:S01]  /*32b0*/  @!P6 IMAD R19, R4, 0x6200, R41.reuse ;  /* 0x000062000413e824 */ /* 0x100fe200078e0229 */
[----:B------:R-:W-:Y:S01]  /*32c0*/  @!P6 LEA.HI.SX32 R18, R72, R75, 0x1b ;  /* 0x0000004b4812e211 */ /* 0x000fe200078fdaff */
[----:B------:R-:W-:Y:S01]  /*32d0*/  @!P6 IMAD R75, R4, 0x6200, R41 ;  /* 0x00006200044be824 */ /* 0x000fe200078e0229 */
[----:B------:R-:W-:Y:S01]  /*32e0*/  @!P6 IADD3 R72, R15, -0x1c, RZ ;  /* 0xffffffe40f48e810 */ /* 0x000fe20007ffe0ff */
[----:B------:R-:W-:Y:S01]  /*32f0*/  @!P6 IMAD R15, R5, 0x70, R14 ;  /* 0x00000070050fe824 */ /* 0x000fe200078e020e */
[----:B------:R-:W-:-:S02]  /*3300*/  @!P6 IADD3 R14, R69, -0x1c, RZ ;  /* 0xffffffe4450ee810 */ /* 0x000fc40007ffe0ff */
[----:B------:R-:W-:Y:S01]  /*3310*/  @!P6 IADD3 R78, R19, -0x1c, RZ ;  /* 0xffffffe4134ee810 */ /* 0x000fe20007ffe0ff */
[----:B------:R-:W-:Y:S01]  /*3320*/  @!P6 IMAD R15, R16, 0x310, R15 ;  /* 0x00000310100fe824 */ /* 0x000fe200078e020f */
[----:B------:R-:W-:Y:S01]  /*3330*/  @!P6 IADD3 R84, R75, -0x1c, RZ ;  /* 0xffffffe44b54e810 */ /* 0x000fe20007ffe0ff */
[C---:B------:R-:W-:Y:S02]  /*3340*/  @!P6 IMAD R75, R5.reuse, 0x70, R14 ;  /* 0x00000070054be824 */ /* 0x040fe400078e020e */
[----:B------:R-:W-:Y:S02]  /*3350*/  @!P6 IMAD R16, R4, 0x6200, R41 ;  /* 0x000062000410e824 */ /* 0x000fe400078e0229 */
[----:B------:R-:W-:Y:S02]  /*3360*/  @!P6 IMAD R19, R5, 0x70, R78 ;  /* 0x000000700513e824 */ /* 0x000fe400078e024e */
[----:B------:R-:W-:Y:S01]  /*3370*/  @!P6 IMAD R75, R18, 0x310, R75 ;  /* 0x00000310124be824 */ /* 0x000fe200078e024b */
[----:B------:R-:W-:Y:S01]  /*3380*/  @!P6 IADD3 R16, R16, -0x1c, RZ ;  /* 0xffffffe41010e810 */ /* 0x000fe20007ffe0ff */
[----:B------:R-:W-:-:S02]  /*3390*/  @!P6 IMAD R19, R6, 0x310, R19 ;  /* 0x000003100613e824 */ /* 0x000fc400078e0213 */
[C-C-:B------:R-:W-:Y:S02]  /*33a0*/  @!P6 IMAD R18, R4.reuse, 0x6200, R41.reuse ;  /* 0x000062000412e824 */ /* 0x140fe400078e0229 */
[C-C-:B------:R-:W-:Y:S02]  /*33b0*/  @!P6 IMAD R6, R4.reuse, 0x6200, R41.reuse ;  /* 0x000062000406e824 */ /* 0x140fe400078e0229 */
[----:B------:R-:W-:Y:S01]  /*33c0*/  @!P6 IMAD R14, R4, 0x6200, R41 ;  /* 0x00006200040ee824 */ /* 0x000fe200078e0229 */
[----:B------:R-:W-:Y:S01]  /*33d0*/  @!P6 IADD3 R18, R18, -0x1c, RZ ;  /* 0xffffffe41212e810 */ /* 0x000fe20007ffe0ff */
[----:B------:R-:W-:Y:S01]  /*33e0*/  @!P6 IMAD R16, R5, 0x70, R16 ;  /* 0x000000700510e824 */ /* 0x000fe200078e0210 */
[----:B------:R-:W-:Y:S02]  /*33f0*/  @!P6 IADD3 R6, R6, -0x1c, RZ ;  /* 0xffffffe40606e810 */ /* 0x000fe40007ffe0ff */
[----:B------:R-:W-:Y:S01]  /*3400*/  @!P6 IADD3 R14, R14, -0x1c, RZ ;  /* 0xffffffe40e0ee810 */ /* 0x000fe20007ffe0ff */
[----:B------:R-:W-:-:S02]  /*3410*/  @!P6 IMAD R87, R87, 0x310, R16 ;  /* 0x000003105757e824 */ /* 0x000fc400078e0210 */
[C---:B------:R-:W-:Y:S02]  /*3420*/  @!P6 IMAD R18, R5.reuse, 0x70, R18 ;  /* 0x000000700512e824 */ /* 0x040fe400078e0212 */
[----:B------:R-:W-:Y:S02]  /*3430*/  @!P6 IMAD R16, R4, 0x6200, R41 ;  /* 0x000062000410e824 */ /* 0x000fe400078e0229 */
[C---:B------:R-:W-:Y:S02]  /*3440*/  @!P6 IMAD R6, R5.reuse, 0x70, R6 ;  /* 0x000000700506e824 */ /* 0x040fe400078e0206 */
[C---:B------:R-:W-:Y:S01]  /*3450*/  @!P6 IMAD R14, R5.reuse, 0x70, R14 ;  /* 0x00000070050ee824 */ /* 0x040fe200078e020e */
[----:B------:R-:W-:Y:S01]  /*3460*/  @!P6 IADD3 R16, R16, -0x1c, RZ ;  /* 0xffffffe41010e810 */ /* 0x000fe20007ffe0ff */
[----:B------:R-:W-:Y:S02]  /*3470*/  @!P6 IMAD R72, R5, 0x70, R72 ;  /* 0x000000700548e824 */ /* 0x000fe400078e0248 */
[----:B------:R-:W-:-:S02]  /*3480*/  @!P6 IMAD R93, R93, 0x310, R18 ;  /* 0x000003105d5de824 */ /* 0x000fc400078e0212 */
[----:B------:R-:W-:Y:S02]  /*3490*/  @!P6 IMAD R113, R113, 0x310, R6 ;  /* 0x000003107171e824 */ /* 0x000fe400078e0206 */
[C-C-:B------:R-:W-:Y:S02]  /*34a0*/  @!P6 IMAD R18, R4.reuse, 0x6200, R41.reuse ;  /* 0x000062000412e824 */ /* 0x140fe400078e0229 */
[----:B------:R-:W-:Y:S02]  /*34b0*/  @!P6 IMAD R111, R111, 0x310, R14 ;  /* 0x000003106f6fe824 */ /* 0x000fe400078e020e */
[C-C-:B------:R-:W-:Y:S02]  /*34c0*/  @!P6 IMAD R6, R4.reuse, 0x6200, R41.reuse ;  /* 0x000062000406e824 */ /* 0x140fe400078e0229 */
[----:B------:R-:W-:Y:S02]  /*34d0*/  @!P6 IMAD R14, R4, 0x6200, R41 ;  /* 0x00006200040ee824 */ /* 0x000fe400078e0229 */
[----:B------:R-:W-:Y:S01]  /*34e0*/  @!P6 IMAD R17, R17, 0x310, R72 ;  /* 0x000003101111e824 */ /* 0x000fe200078e0248 */
[----:B------:R-:W-:Y:S01]  /*34f0*/  @!P6 IADD3 R18, R18, -0x1c, RZ ;  /* 0xffffffe41212e810 */ /* 0x000fe20007ffe0ff */
[----:B------:R-:W-:Y:S01]  /*3500*/  @!P6 IMAD R115, R5, 0x70, R16 ;  /* 0x000000700573e824 */ /* 0x000fe200078e0210 */
[----:B------:R-:W-:Y:S01]  /*3510*/  @!P6 IADD3 R6, R6, -0x1c, RZ ;  /* 0xffffffe40606e810 */ /* 0x000fe20007ffe0ff */
[----:B------:R-:W-:Y:S01]  /*3520*/  @!P6 IMAD R17, R40, 0x1c, R17 ;  /* 0x0000001c2811e824 */ /* 0x000fe200078e0211 */
[----:B------:R-:W-:Y:S01]  /*3530*/  @!P6 IADD3 R14, R14, -0x1c, RZ ;  /* 0xffffffe40e0ee810 */ /* 0x000fe20007ffe0ff */
[----:B------:R-:W-:Y:S01]  /*3540*/  @!P6 IMAD R15, R40, 0x1c, R15 ;  /* 0x0000001c280fe824 */ /* 0x000fe200078e020f */
[----:B------:R-:W-:Y:S01]  /*3550*/  @!P6 IADD3 R72, R69, -0x1c, RZ ;  /* 0xffffffe44548e810 */ /* 0x000fe20007ffe0ff */
[----:B------:R-:W-:-:S02]  /*3560*/  @!P6 IMAD R24, R24, 0x310, R115 ;  /* 0x000003101818e824 */ /* 0x000fc400078e0273 */
[C---:B------:R-:W-:Y:S02]  /*3570*/  @!P6 IMAD R117, R5.reuse, 0x70, R18 ;  /* 0x000000700575e824 */ /* 0x040fe400078e0212 */
[----:B------:R-:W-:Y:S02]  /*3580*/  @!P6 IMAD R115, R40, 0x1c, R19 ;  /* 0x0000001c2873e824 */ /* 0x000fe400078e0213 */
[----:B------:R-:W-:Y:S02]  /*3590*/  @!P6 IMAD R69, R5, 0x70, R6 ;  /* 0x000000700545e824 */ /* 0x000fe400078e0206 */
[----:B------:R-:W-:-:S04]  /*35a0*/  @!P6 IMAD.WIDE R18, R17, R0, c[0x0][0x160] ;  /* 0x000058001112e625 */ /* 0x000fc800078e0200 */
[C---:B------:R-:W-:Y:S01]  /*35b0*/  @!P6 IMAD R6, R5.reuse, 0x70, R14 ;  /* 0x000000700506e824 */ /* 0x040fe200078e020e */
[----:B------:R0:W4:Y:S01]  /*35c0*/  @!P6 LDG.E.CONSTANT R121, [R18.64] ;  /* 0x000000041279e981 */ /* 0x000122000c1e9900 */
[C---:B------:R-:W-:Y:S02]  /*35d0*/  @!P6 IMAD R84, R5.reuse, 0x70, R84 ;  /* 0x000000700554e824 */ /* 0x040fe400078e0254 */
[----:B------:R-:W-:Y:S02]  /*35e0*/  @!P6 IMAD R72, R5, 0x70, R72 ;  /* 0x000000700548e824 */ /* 0x000fe400078e0248 */
[----:B------:R-:W-:-:S04]  /*35f0*/  @!P6 IMAD.WIDE R14, R15, R0, c[0x0][0x160] ;  /* 0x000058000f0ee625 */ /* 0x000fc800078e0200 */
[----:B------:R-:W-:Y:S01]  /*3600*/  @!P6 IMAD R75, R40, 0x1c, R75 ;  /* 0x0000001c284be824 */ /* 0x000fe200078e024b */
[----:B------:R1:W4:Y:S01]  /*3610*/  @!P6 LDG.E.CONSTANT R124, [R14.64] ;  /* 0x000000040e7ce981 */ /* 0x000322000c1e9900 */
[----:B------:R-:W-:Y:S02]  /*3620*/  @!P6 IMAD R81, R81, 0x310, R84 ;  /* 0x000003105151e824 */ /* 0x000fe400078e0254 */
[----:B------:R-:W-:Y:S01]  /*3630*/  @!P6 IMAD R109, R109, 0x310, R72 ;  /* 0x000003106d6de824 */ /* 0x000fe200078e0248 */
[----:B------:R-:W-:Y:S01]  /*3640*/  MOV R72, RZ ;  /* 0x000000ff00487202 */ /* 0x000fe20000000f00 */
[----:B------:R-:W-:Y:S01]  /*3650*/  @!P6 IMAD R95, R95, 0x310, R6 ;  /* 0x000003105f5fe824 */ /* 0x000fe200078e0206 */
[----:B------:R-:W-:Y:S01]  /*3660*/  @!P6 IADD3 R6, R9, 0x12d0, RZ ;  /* 0x000012d00906e810 */ /* 0x000fe20007ffe0ff */
[----:B0-----:R-:W-:Y:S02]  /*3670*/  @!P6 IMAD R18, R4, 0x6200, R41 ;  /* 0x000062000412e824 */ /* 0x001fe400078e0229 */
[----:B------:R-:W-:Y:S01]  /*3680*/  @!P6 IMAD R108, R108, 0x310, R69 ;  /* 0x000003106c6ce824 */ /* 0x000fe200078e0245 */
[----:B------:R-:W-:Y:S01]  /*3690*/  HFMA2.MMA R69, -RZ, RZ, 0, 0 ;  /* 0x00000000ff457435 */ /* 0x000fe200000001ff */
[----:B-1----:R-:W-:Y:S01]  /*36a0*/  @!P6 IMAD.WIDE R14, R75, R0, c[0x0][0x160] ;  /* 0x000058004b0ee625 */ /* 0x002fe200078e0200 */
[----:B------:R-:W-:Y:S01]  /*36b0*/  HFMA2.MMA R75, -RZ, RZ, 0, 0 ;  /* 0x00000000ff4b7435 */ /* 0x000fe200000001ff */
[----:B------:R-:W-:-:S02]  /*36c0*/  @!P6 IADD3 R19, R9, 0x1420, RZ ;  /* 0x000014200913e810 */ /* 0x000fc40007ffe0ff */
[----:B------:R-:W-:Y:S01]  /*36d0*/  @!P6 IMAD R81, R40, 0x1c, R81 ;  /* 0x0000001c2851e824 */ /* 0x000fe200078e0251 */
[----:B------:R-:W-:Y:S01]  /*36e0*/  @!P6 IADD3 R18, R18, -0x1c, RZ ;  /* 0xffffffe41212e810 */ /* 0x000fe20007ffe0ff */
[----:B------:R-:W-:Y:S01]  /*36f0*/  @!P6 IMAD.HI R6, R6, 0x30c30c31, RZ ;  /* 0x30c30c310606e827 */ /* 0x000fe200078e02ff */
[----:B------:R0:W4:Y:S03]  /*3700*/  @!P6 LDG.E.CONSTANT R72, [R14.64] ;  /* 0x000000040e48e981 */ /* 0x000126000c1e9900 */
[----:B------:R-:W-:Y:S01]  /*3710*/  @!P6 IMAD.WIDE R16, R115, R0, c[0x0][0x160] ;  /* 0x000058007310e625 */ /* 0x000fe200078e0200 */
[----:B------:R-:W-:-:S03]  /*3720*/  @!P6 SHF.R.U32.HI R115, RZ, 0x1f, R6 ;  /* 0x0000001fff73e819 */ /* 0x000fc60000011606 */
[----:B------:R-:W-:Y:S01]  /*3730*/  @!P6 IMAD R113, R40, 0x1c, R113 ;  /* 0x0000001c2871e824 */ /* 0x000fe200078e0271 */
[----:B------:R1:W4:Y:S01]  /*3740*/  @!P6 LDG.E.CONSTANT R69, [R16.64] ;  /* 0x000000041045e981 */ /* 0x000322000c1e9900 */
[----:B------:R-:W-:-:S04]  /*3750*/  @!P6 IMAD.HI R84, R19, 0x30c30c31, RZ ;  /* 0x30c30c311354e827 */ /* 0x000fc800078e02ff */
[----:B0-----:R-:W-:Y:S01]  /*3760*/  @!P6 IMAD.WIDE R14, R81, R0, c[0x0][0x160] ;  /* 0x00005800510ee625 */ /* 0x001fe200078e0200 */
[----:B------:R-:W-:-:S03]  /*3770*/  HFMA2.MMA R81, -RZ, RZ, 0, 0 ;  /* 0x00000000ff517435 */ /* 0x000fc600000001ff */
[----:B------:R-:W-:Y:S01]  /*3780*/  @!P6 IMAD R111, R40, 0x1c, R111 ;  /* 0x0000001c286fe824 */ /* 0x000fe200078e026f */
[----:B------:R0:W4:Y:S01]  /*3790*/  @!P6 LDG.E.CONSTANT R75, [R14.64] ;  /* 0x000000040e4be981 */ /* 0x000122000c1e9900 */
[----:B------:R-:W-:Y:S01]  /*37a0*/  @!P6 IMAD R19, R5, 0x70, R18 ;  /* 0x000000700513e824 */ /* 0x000fe200078e0212 */
[----:B------:R-:W-:Y:S01]  /*37b0*/  @P5 IADD3 R18, R9, 0x70, RZ ;  /* 0x0000007009125810 */ /* 0x000fe20007ffe0ff */
[----:B-1----:R-:W-:Y:S01]  /*37c0*/  @!P6 IMAD.WIDE R16, R113, R0, c[0x0][0x160] ;  /* 0x000058007110e625 */ /* 0x002fe200078e0200 */
[----:B------:R-:W-:Y:S02]  /*37d0*/  MOV R78, RZ ;  /* 0x000000ff004e7202 */ /* 0x000fe40000000f00 */
[----:B------:R-:W-:Y:S01]  /*37e0*/  @!P6 SHF.R.U32.HI R113, RZ, 0x1f, R84 ;  /* 0x0000001fff71e819 */ /* 0x000fe20000011654 */
[----:B------:R-:W-:Y:S01]  /*37f0*/  @P5 IMAD.HI R18, R18, 0x30c30c31, RZ ;  /* 0x30c30c3112125827 */ /* 0x000fe200078e02ff */
[----:B------:R-:W-:-:S03]  /*3800*/  @!P6 LEA.HI.SX32 R6, R6, R115, 0x1b ;  /* 0x000000730606e211 */ /* 0x000fc600078fdaff */
[-C--:B0-----:R-:W-:Y:S01]  /*3810*/  @!P6 IMAD.WIDE R14, R111, R0.reuse, c[0x0][0x160] ;  /* 0x000058006f0ee625 */ /* 0x081fe200078e0200 */
[----:B------:R-:W-:Y:S01]  /*3820*/  @!P6 LEA.HI.SX32 R113, R84, R113, 0x1b ;  /* 0x000000715471e211 */ /* 0x000fe200078fdaff */
[----:B------:R0:W4:Y:S02]  /*3830*/  @!P6 LDG.E.CONSTANT R78, [R16.64] ;  /* 0x00000004104ee981 */ /* 0x000124000c1e9900 */
[----:B------:R-:W-:Y:S01]  /*3840*/  @!P6 IMAD R87, R40, 0x1c, R87 ;  /* 0x0000001c2857e824 */ /* 0x000fe200078e0257 */
[----:B------:R-:W-:Y:S01]  /*3850*/  MOV R84, RZ ;  /* 0x000000ff00547202 */ /* 0x000fe20000000f00 */
[----:B------:R1:W4:Y:S01]  /*3860*/  @!P6 LDG.E.CONSTANT R81, [R14.64] ;  /* 0x000000040e51e981 */ /* 0x000322000c1e9900 */
[----:B------:R-:W-:Y:S02]  /*3870*/  @!P6 IMAD R6, R6, 0x310, R19 ;  /* 0x000003100606e824 */ /* 0x000fe400078e0213 */
[----:B------:R-:W-:Y:S02]  /*3880*/  @P5 IMAD R19, R4, 0x6200, R41 ;  /* 0x0000620004135824 */ /* 0x000fe400078e0229 */
[----:B------:R-:W-:Y:S01]  /*3890*/  @!P6 IMAD R93, R40, 0x1c, R93 ;  /* 0x0000001c285de824 */ /* 0x000fe200078e025d */
[----:B0-----:R-:W-:Y:S01]  /*38a0*/  @P5 SHF.R.U32.HI R17, RZ, 0x1f, R18 ;  /* 0x0000001fff115819 */ /* 0x001fe20000011612 */
[----:B-1----:R-:W-:Y:S01]  /*38b0*/  @!P6 IMAD.WIDE R14, R87, R0, c[0x0][0x160] ;  /* 0x00005800570ee625 */ /* 0x002fe200078e0200 */
[----:B------:R-:W-:-:S02]  /*38c0*/  HFMA2.MMA R87, -RZ, RZ, 0, 0 ;  /* 0x00000000ff577435 */ /* 0x000fc400000001ff */
[----:B------:R-:W-:Y:S02]  /*38d0*/  @P5 LEA.HI.SX32 R110, R18, R17, 0x1b ;  /* 0x00000011126e5211 */ /* 0x000fe400078fdaff */
[----:B------:R-:W-:Y:S01]  /*38e0*/  @P5 IADD3 R18, R19, -0x1b, RZ ;  /* 0xffffffe513125810 */ /* 0x000fe20007ffe0ff */
[----:B------:R0:W4:Y:S01]  /*38f0*/  @!P6 LDG.E.CONSTANT R84, [R14.64] ;  /* 0x000000040e54e981 */ /* 0x000122000c1e9900 */
[C---:B------:R-:W-:Y:S02]  /*3900*/  @!P6 IMAD R19, R40.reuse, 0x1c, R109 ;  /* 0x0000001c2813e824 */ /* 0x040fe400078e026d */
[----:B------:R-:W-:Y:S02]  /*3910*/  @!P6 IMAD R109, R40, 0x1c, R108 ;  /* 0x0000001c286de824 */ /* 0x000fe400078e026c */
[----:B0-----:R-:W-:Y:S01]  /*3920*/  @!P6 IMAD.WIDE R14, R93, R0, c[0x0][0x160] ;  /* 0x000058005d0ee625 */ /* 0x001fe200078e0200 */
[----:B------:R-:W-:Y:S01]  /*3930*/  HFMA2.MMA R93, -RZ, RZ, 0, 0 ;  /* 0x00000000ff5d7435 */ /* 0x000fe200000001ff */
[----:B------:R-:W-:-:S03]  /*3940*/  SHF.R.U32.HI R108, RZ, 0x1f, R3 ;  /* 0x0000001fff6c7819 */ /* 0x000fc60000011603 */
[----:B------:R0:W4:Y:S01]  /*3950*/  @!P6 LDG.E.CONSTANT R87, [R14.64] ;  /* 0x000000040e57e981 */ /* 0x000122000c1e9900 */
[----:B------:R-:W-:Y:S01]  /*3960*/  IMAD R8, R8, -0xe, R9 ;  /* 0xfffffff208087824 */ /* 0x000fe200078e0209 */
[----:B------:R-:W-:Y:S01]  /*3970*/  LEA.HI.SX32 R3, R3, R108, 0x1d ;  /* 0x0000006c03037211 */ /* 0x000fe200078feaff */
[----:B0-----:R-:W-:Y:S01]  /*3980*/  @!P6 IMAD.WIDE R14, R109, R0, c[0x0][0x160] ;  /* 0x000058006d0ee625 */ /* 0x001fe200078e0200 */
[----:B--2---:R0:W-:Y:S04]  /*3990*/  STS [R9.X4+0x24c0], R32 ;  /* 0x0024c02009007388 */ /* 0x0041e80000004800 */
[----:B------:R1:W2:Y:S04]  /*39a0*/  @!P6 LDG.E.CONSTANT R93, [R14.64] ;  /* 0x000000040e5de981 */ /* 0x0002a8000c1e9900 */
[----:B------:R5:W-:Y:S01]  /*39b0*/  STS [R9.X4+0x5080], R2 ;  /* 0x0050800209007388 */ /* 0x000be20000004800 */
[----:B0-----:R-:W-:-:S02]  /*39c0*/  IMAD R32, R10, 0x30, RZ ;  /* 0x000000300a207824 */ /* 0x001fc400078e02ff */
[----:B-1----:R-:W-:Y:S01]  /*39d0*/  IMAD R14, R10, 0x2a0, R8 ;  /* 0x000002a00a0e7824 */ /* 0x002fe200078e0208 */
[----:B------:R-:W-:Y:S03]  /*39e0*/  STS [R9.X4+0x1c0], R44 ;  /* 0x0001c02c09007388 */ /* 0x000fe60000004800 */
[----:B-----5:R-:W-:Y:S01]  /*39f0*/  IMAD R2, R3, 0x1c, R14 ;  /* 0x0000001c03027824 */ /* 0x020fe200078e020e */
[----:B------:R-:W-:Y:S01]  /*3a00*/  STS [R9.X4+0x700], R45 ;  /* 0x0007002d09007388 */ /* 0x000fe20000004800 */
[----:B------:R-:W-:-:S03]  /*3a10*/  @P5 IMAD R17, R5, 0x70, R18 ;  /* 0x0000007005115824 */ /* 0x000fc600078e0212 */
[----:B------:R-:W-:Y:S01]  /*3a20*/  STS [R9.X4+0x380], R59 ;  /* 0x0003803b09007388 */ /* 0x000fe20000004800 */
[----:B------:R-:W-:-:S03]  /*3a30*/  @!P6 IMAD R90, R4, 0x6200, R41 ;  /* 0x00006200045ae824 */ /* 0x000fc600078e0229 */
[----:B------:R-:W-:Y:S04]  /*3a40*/  STS [R9.X4+0x8c0], R60 ;  /* 0x0008c03c09007388 */ /* 0x000fe80000004800 */
[----:B------:R-:W-:Y:S04]  /*3a50*/  STS [R9.X4+0xc40], R46 ;  /* 0x000c402e09007388 */ /* 0x000fe80000004800 */
[----:B------:R-:W-:Y:S04]  /*3a60*/  STS [R9.X4+0xe00], R61 ;  /* 0x000e003d09007388 */ /* 0x000fe80000004800 */
[----:B------:R-:W-:Y:S04]  /*3a70*/  STS [R9.X4+0x1180], R47 ;  /* 0x0011802f09007388 */ /* 0x000fe80000004800 */
[----:B------:R-:W-:Y:S04]  /*3a80*/  STS [R9.X4+0x1340], R62 ;  /* 0x0013403e09007388 */ /* 0x000fe80000004800 */
[----:B------:R-:W-:Y:S04]  /*3a90*/  STS [R9.X4], R25 ;  /* 0x0000001909007388 */ /* 0x000fe80000004800 */
[----:B------:R-:W-:Y:S04]  /*3aa0*/  STS [R9.X4+0x540], R26 ;  /* 0x0005401a09007388 */ /* 0x000fe80000004800 */
        /* <DEDUP_REMOVED lines=15> */
[----:B---3--:R-:W-:Y:S04]  /*3ba0*/  STS [R9.X4+0x2d80], R67 ;  /* 0x002d804309007388 */ /* 0x008fe80000004800 */
        /* <DEDUP_REMOVED lines=20> */
[----:B------:R-:W-:Y:S04]  /*3cf0*/  @!P3 STS [R9.X4+0x5400], R13 ;  /* 0x0054000d0900b388 */ /* 0x000fe80000004800 */
[----:B------:R-:W-:Y:S06]  /*3d00*/  BAR.SYNC 0x0 ;  /* 0x0000000000007b1d */ /* 0x000fec0000000000 */
[----:B------:R-:W-:Y:S04]  /*3d10*/  LDS R47, [R2.X4+0x1500] ;  /* 0x00150000022f7984 */ /* 0x000fe80000004800 */
[----:B------:R-:W0:Y:S01]  /*3d20*/  LDS.128 R60, [R32+0x5460] ;  /* 0x00546000203c7984 */ /* 0x000e220000000c00 */
[----:B------:R-:W-:-:S03]  /*3d30*/  @P5 IMAD R17, R110, 0x310, R17 ;  /* 0x000003106e115824 */ /* 0x000fc600078e0211 */
[----:B------:R-:W-:Y:S04]  /*3d40*/  LDS.128 R56, [R32+0x5400] ;  /* 0x0054000020387984 */ /* 0x000fe80000000c00 */
[----:B------:R-:W1:Y:S01]  /*3d50*/  LDS R45, [R2.X4+0x38] ;  /* 0x00003800022d7984 */ /* 0x000e620000004800 */
[----:B------:R-:W-:-:S03]  /*3d60*/  @!P6 IADD3 R90, R90, -0x1c, RZ ;  /* 0xffffffe45a5ae810 */ /* 0x000fc60007ffe0ff */
[----:B------:R-:W3:Y:S04]  /*3d70*/  LDS R39, [R2.X4] ;  /* 0x0000000002277984 */ /* 0x000ee80000004800 */
[----:B------:R-:W5:Y:S04]  /*3d80*/  LDS R110, [R2.X4+0x1570] ;  /* 0x00157000026e7984 */ /* 0x000f680000004800 */
[----:B------:R-:W0:Y:S01]  /*3d90*/  LDS R38, [R2.X4+0xa8] ;  /* 0x0000a80002267984 */ /* 0x000e220000004800 */
[----:B------:R-:W-:Y:S01]  /*3da0*/  HFMA2.MMA R98, -RZ, RZ, 0, 0 ;  /* 0x00000000ff627435 */ /* 0x000fe200000001ff */
[----:B------:R-:W-:-:S02]  /*3db0*/  @!P6 IMAD R16, R5, 0x70, R90 ;  /* 0x000000700510e824 */ /* 0x000fc400078e025a */
[----:B------:R-:W-:Y:S01]  /*3dc0*/  @!P6 IMAD R15, R40, 0x1c, R24 ;  /* 0x0000001c280fe824 */ /* 0x000fe200078e0218 */
[----:B------:R-:W0:Y:S01]  /*3dd0*/  LDS R49, [R2.X4+0x1538] ;  /* 0x0015380002317984 */ /* 0x000e220000004800 */
[----:B------:R-:W-:Y:S02]  /*3de0*/  @!P6 IMAD R12, R12, 0x310, R117 ;  /* 0x000003100c0ce824 */ /* 0x000fe400078e0275 */
[----:B------:R-:W-:Y:S01]  /*3df0*/  @!P6 IMAD R16, R113, 0x310, R16 ;  /* 0x000003107110e824 */ /* 0x000fe200078e0210 */
[----:B------:R-:W-:Y:S01]  /*3e00*/  LDS R37, [R2.X4+0x2a00] ;  /* 0x002a000002257984 */ /* 0x000fe20000004800 */
[----:B------:R-:W-:-:S03]  /*3e10*/  @!P6 IMAD.WIDE R14, R15, R0, c[0x0][0x160] ;  /* 0x000058000f0ee625 */ /* 0x000fc600078e0200 */
[----:B------:R-:W0:Y:S04]  /*3e20*/  LDS.128 R64, [R32+0x54c0] ;  /* 0x0054c00020407984 */ /* 0x000e280000000c00 */
[----:B------:R-:W0:Y:S01]  /*3e30*/  LDS R113, [R2.X4+0x70] ;  /* 0x0000700002717984 */ /* 0x000e220000004800 */
[----:B------:R-:W-:-:S03]  /*3e40*/  @!P6 IMAD R27, R40, 0x1c, R12 ;  /* 0x0000001c281be824 */ /* 0x000fc600078e020c */
[----:B------:R-:W0:Y:S04]  /*3e50*/  LDS R35, [R2.X4+0x2a38] ;  /* 0x002a380002237984 */ /* 0x000e280000004800 */
[----:B------:R1:W2:Y:S04]  /*3e60*/  @!P6 LDG.E.CONSTANT R98, [R14.64] ;  /* 0x000000040e62e981 */ /* 0x0002a8000c1e9900 */
[----:B------:R-:W0:Y:S04]  /*3e70*/  LDS R34, [R2.X4+0x15a8] ;  /* 0x0015a80002227984 */ /* 0x000e280000004800 */
[----:B------:R-:W3:Y:S04]  /*3e80*/  LDS R108, [R2.X4+0x2a70] ;  /* 0x002a7000026c7984 */ /* 0x000ee80000004800 */
[----:B------:R-:W-:Y:S04]  /*3e90*/  LDS R31, [R2.X4+0x3f00] ;  /* 0x003f0000021f7984 */ /* 0x000fe80000004800 */
[----:B-1----:R-:W1:Y:S04]  /*3ea0*/  LDS.128 R12, [R32+0x5520] ;  /* 0x00552000200c7984 */ /* 0x002e680000000c00 */
[----:B------:R-:W1:Y:S04]  /*3eb0*/  LDS R29, [R2.X4+0x3f38] ;  /* 0x003f3800021d7984 */ /* 0x000e680000004800 */
[----:B------:R-:W1:Y:S04]  /*3ec0*/  LDS R30, [R2.X4+0x2aa8] ;  /* 0x002aa800021e7984 */ /* 0x000e680000004800 */
[----:B------:R-:W1:Y:S01]  /*3ed0*/  LDS R28, [R2.X4+0x3f70] ;  /* 0x003f7000021c7984 */ /* 0x000e620000004800 */
[----:B------:R-:W-:-:S03]  /*3ee0*/  HFMA2.MMA R42, -RZ, RZ, 0, 0 ;  /* 0x00000000ff2a7435 */ /* 0x000fc600000001ff */
[----:B------:R-:W1:Y:S01]  /*3ef0*/  LDS R106, [R2.X4+0x3fa8] ;  /* 0x003fa800026a7984 */ /* 0x000e620000004800 */
[----:B------:R-:W-:Y:S01]  /*3f00*/  @!P6 IMAD R25, R40, 0x1c, R6 ;  /* 0x0000001c2819e824 */ /* 0x000fe200078e0206 */
[----:B------:R-:W-:Y:S01]  /*3f10*/  MOV R101, RZ ;  /* 0x000000ff00657202 */ /* 0x000fe20000000f00 */
[-C--:B------:R-:W-:Y:S01]  /*3f20*/  @!P6 IMAD.WIDE R26, R27, R0.reuse, c[0x0][0x160] ;  /* 0x000058001b1ae625 */ /* 0x080fe200078e0200 */
[----:B------:R-:W1:Y:S03]  /*3f30*/  LDS R104, [R2.X4+0x2a0] ;  /* 0x0002a00002687984 */ /* 0x000e660000004800 */
[----:B------:R-:W-:Y:S01]  /*3f40*/  @!P6 IMAD.WIDE R24, R25, R0, c[0x0][0x160] ;  /* 0x000058001918e625 */ /* 0x000fe200078e0200 */
[----:B------:R-:W-:Y:S04]  /*3f50*/  LDS R33, [R2.X4+0x310] ;  /* 0x0003100002217984 */ /* 0x000fe80000004800 */
[----:B------:R-:W1:Y:S01]  /*3f60*/  LDS.128 R52, [R32+0x5410] ;  /* 0x0054100020347984 */ /* 0x000e620000000c00 */
[----:B0-----:R-:W-:-:S03]  /*3f70*/  FFMA R47, R60, R47, RZ ;  /* 0x0000002f3c2f7223 */ /* 0x001fc600000000ff */
[----:B------:R0:W2:Y:S01]  /*3f80*/  @!P6 LDG.E.CONSTANT R101, [R26.64] ;  /* 0x000000041a65e981 */ /* 0x0000a2000c1e9900 */
[----:B------:R-:W-:-:S03]  /*3f90*/  FFMA R112, R56, R45, RZ ;  /* 0x0000002d38707223 */ /* 0x000fc600000000ff */
[----:B------:R3:W2:Y:S04]  /*3fa0*/  @!P6 LDG.E.CONSTANT R42, [R24.64] ;  /* 0x00000004182ae981 */ /* 0x0006a8000c1e9900 */
[----:B------:R-:W1:Y:S04]  /*3fb0*/  LDS R114, [R2.X4+0x2d8] ;  /* 0x0002d80002727984 */ /* 0x000e680000004800 */
[----:B0-----:R-:W0:Y:S01]  /*3fc0*/  LDS R26, [R2.X4+0x17a0] ;  /* 0x0017a000021a7984 */ /* 0x001e220000004800 */
[----:B------:R-:W-:-:S03]  /*3fd0*/  MOV R90, RZ ;  /* 0x000000ff005a7202 */ /* 0x000fc60000000f00 */
[----:B---3--:R-:W3:Y:S01]  /*3fe0*/  LDS R24, [R2.X4+0x17d8] ;  /* 0x0017d80002187984 */ /* 0x008ee20000004800 */
[----:B------:R-:W-:-:S04]  /*3ff0*/  @!P6 IMAD.WIDE R18, R19, R0, c[0x0][0x160] ;  /* 0x000058001312e625 */ /* 0x000fc800078e0200 */
[----:B------:R-:W-:Y:S01]  /*4000*/  @!P6 IMAD R111, R40, 0x1c, R95 ;  /* 0x0000001c286fe824 */ /* 0x000fe200078e025f */
[----:B------:R4:W2:Y:S01]  /*4010*/  @!P6 LDG.E.CONSTANT R90, [R18.64] ;  /* 0x00000004125ae981 */ /* 0x0008a2000c1e9900 */
[----:B------:R-:W-:Y:S02]  /*4020*/  FFMA R36, R56, R39, RZ ;  /* 0x0000002738247223 */ /* 0x000fe400000000ff */
[----:B-----5:R-:W-:Y:S01]  /*4030*/  FFMA R110, R110, R61, R47 ;  /* 0x0000003d6e6e7223 */ /* 0x020fe2000000002f */
[----:B------:R-:W-:Y:S01]  /*4040*/  LDS R39, [R2.X4+0x1848] ;  /* 0x0018480002277984 */ /* 0x000fe20000004800 */
[----:B------:R-:W-:-:S03]  /*4050*/  FFMA R112, R38, R57, R112 ;  /* 0x0000003926707223 */ /* 0x000fc60000000070 */
[----:B------:R-:W5:Y:S01]  /*4060*/  LDS.128 R44, [R32+0x5470] ;  /* 0x00547000202c7984 */ /* 0x000f620000000c00 */
[----:B------:R-:W-:-:S03]  /*4070*/  MOV R95, RZ ;  /* 0x000000ff005f7202 */ /* 0x000fc60000000f00 */
[----:B------:R-:W0:Y:S01]  /*4080*/  LDS R38, [R2.X4+0x2ca0] ;  /* 0x002ca00002267984 */ /* 0x000e220000004800 */
[----:B----4-:R-:W-:Y:S01]  /*4090*/  @!P6 IMAD.WIDE R18, R111, R0, c[0x0][0x160] ;  /* 0x000058006f12e625 */ /* 0x010fe200078e0200 */
[----:B------:R-:W-:Y:S01]  /*40a0*/  HFMA2.MMA R6, -RZ, RZ, 0, 0 ;  /* 0x00000000ff067435 */ /* 0x000fe200000001ff */
[----:B------:R-:W-:Y:S01]  /*40b0*/  MOV R20, RZ ;  /* 0x000000ff00147202 */ /* 0x000fe20000000f00 */
[----:B------:R-:W-:Y:S01]  /*40c0*/  LDS R105, [R2.X4+0x348] ;  /* 0x0003480002697984 */ /* 0x000fe20000004800 */
[----:B------:R-:W-:Y:S02]  /*40d0*/  FFMA R49, R60, R49, RZ ;  /* 0x000000313c317223 */ /* 0x000fe400000000ff */
[----:B------:R-:W-:Y:S01]  /*40e0*/  FFMA R37, R64, R37, RZ ;  /* 0x0000002540257223 */ /* 0x000fe200000000ff */
[----:B------:R4:W2:Y:S01]  /*40f0*/  @!P6 LDG.E.CONSTANT R95, [R18.64] ;  /* 0x00000004125fe981 */ /* 0x0008a2000c1e9900 */
[----:B------:R-:W-:Y:S02]  /*4100*/  FFMA R113, R113, R57, R36 ;  /* 0x0000003971717223 */ /* 0x000fe40000000024 */
[----:B------:R-:W-:Y:S01]  /*4110*/  @P5 IMAD R17, R40, 0x1c, R17 ;  /* 0x0000001c28115824 */ /* 0x000fe200078e0211 */
[----:B------:R-:W0:Y:S01]  /*4120*/  LDS R36, [R2.X4+0x2cd8] ;  /* 0x002cd80002247984 */ /* 0x000e220000004800 */
[----:B------:R-:W-:-:S02]  /*4130*/  FFMA R35, R64, R35, RZ ;  /* 0x0000002340237223 */ /* 0x000fc400000000ff */
[----:B------:R-:W-:Y:S01]  /*4140*/  FFMA R109, R34, R61, R49 ;  /* 0x0000003d226d7223 */ /* 0x000fe20000000031 */
[----:B------:R-:W-:Y:S01]  /*4150*/  LDS R57, [R2.X4+0x578] ;  /* 0x0005780002397984 */ /* 0x000fe20000004800 */
[----:B----4-:R-:W-:Y:S02]  /*4160*/  @!P6 IMAD R19, R40, 0x1c, R16 ;  /* 0x0000001c2813e824 */ /* 0x010fe400078e0210 */
[----:B------:R-:W-:Y:S01]  /*4170*/  FFMA R108, R108, R65, R37 ;  /* 0x000000416c6c7223 */ /* 0x000fe20000000025 */
[----:B------:R-:W-:Y:S01]  /*4180*/  LDS R61, [R2.X4+0x2d10] ;  /* 0x002d1000023d7984 */ /* 0x000fe20000004800 */
[----:B------:R-:W-:-:S03]  /*4190*/  @!P6 IMAD.WIDE R18, R19, R0, c[0x0][0x160] ;  /* 0x000058001312e625 */ /* 0x000fc600078e0200 */
[----:B------:R-:W4:Y:S01]  /*41a0*/  LDS.128 R48, [R32+0x54d0] ;  /* 0x0054d00020307984 */ /* 0x000f220000000c00 */
[----:B------:R-:W-:-:S03]  /*41b0*/  @P5 IMAD.WIDE R16, R17, R0, c[0x0][0x160] ;  /* 0x0000580011105625 */ /* 0x000fc600078e0200 */
[----:B------:R-:W0:Y:S01]  /*41c0*/  LDS R37, [R2.X4+0x2d48] ;  /* 0x002d480002257984 */ /* 0x000e220000004800 */
[C---:B-1----:R-:W-:Y:S02]  /*41d0*/  FFMA R31, R12.reuse, R31, RZ ;  /* 0x0000001f0c1f7223 */ /* 0x042fe400000000ff */
[----:B------:R-:W-:Y:S01]  /*41e0*/  FFMA R29, R12, R29, RZ ;  /* 0x0000001d0c1d7223 */ /* 0x000fe200000000ff */
[----:B------:R-:W1:Y:S01]  /*41f0*/  LDS R34, [R2.X4+0x41a0] ;  /* 0x0041a00002227984 */ /* 0x000e620000004800 */
[----:B------:R-:W-:-:S03]  /*4200*/  FFMA R111, R30, R65, R35 ;  /* 0x000000411e6f7223 */ /* 0x000fc60000000023 */
[----:B------:R-:W0:Y:S01]  /*4210*/  LDS R30, [R2.X4+0x41d8] ;  /* 0x0041d800021e7984 */ /* 0x000e220000004800 */
[----:B------:R-:W-:-:S03]  /*4220*/  FFMA R107, R28, R13, R31 ;  /* 0x0000000d1c6b7223 */ /* 0x000fc6000000001f */
[----:B------:R-:W0:Y:S01]  /*4230*/  LDS R35, [R2.X4+0x540] ;  /* 0x0005400002237984 */ /* 0x000e220000004800 */
[----:B------:R-:W-:-:S03]  /*4240*/  FFMA R106, R106, R13, R29 ;  /* 0x0000000d6a6a7223 */ /* 0x000fc6000000001d */
[----:B------:R3:W2:Y:S04]  /*4250*/  @!P6 LDG.E.CONSTANT R20, [R18.64] ;  /* 0x000000041214e981 */ /* 0x0006a8000c1e9900 */
[----:B------:R3:W2:Y:S04]  /*4260*/  @P5 LDG.E.CONSTANT R6, [R16.64] ;  /* 0x0000000410065981 */ /* 0x0006a8000c1e9900 */
[----:B------:R-:W1:Y:S04]  /*4270*/  LDS R115, [R2.X4+0x1810] ;  /* 0x0018100002737984 */ /* 0x000e680000004800 */
[----:B------:R-:W-:Y:S04]  /*4280*/  LDS R31, [R2.X4+0x4210] ;  /* 0x00421000021f7984 */ /* 0x000fe80000004800 */
[----:B---3--:R-:W3:Y:S04]  /*4290*/  LDS.128 R16, [R32+0x5530] ;  /* 0x0055300020107984 */ /* 0x008ee80000000c00 */
[----:B------:R-:W1:Y:S04]  /*42a0*/  LDS R28, [R2.X4+0x5b0] ;  /* 0x0005b000021c7984 */ /* 0x000e680000004800 */
[----:B------:R-:W1:Y:S04]  /*42b0*/  LDS R29, [R2.X4+0x4248] ;  /* 0x00424800021d7984 */ /* 0x000e680000004800 */
[----:B------:R-:W3:Y:S01]  /*42c0*/  LDS R12, [R2.X4+0x5e8] ;  /* 0x0005e800020c7984 */ /* 0x000ee20000004800 */
[----:B------:R-:W-:-:S03]  /*42d0*/  FFMA R56, R104, R59, RZ ;  /* 0x0000003b68387223 */ /* 0x000fc600000000ff */
[----:B------:R-:W3:Y:S01]  /*42e0*/  LDS R13, [R2.X4+0x1a40] ;  /* 0x001a4000020d7984 */ /* 0x000ee20000004800 */
[----:B------:R-:W-:-:S03]  /*42f0*/  FFMA R56, R33, R52, R56 ;  /* 0x0000003421387223 */ /* 0x000fc60000000038 */
[----:B------:R-:W3:Y:S01]  /*4300*/  LDS R33, [R2.X4+0x1a78] ;  /* 0x001a780002217984 */ /* 0x000ee20000004800 */
[----:B------:R-:W-:Y:S02]  /*4310*/  FFMA R114, R114, R59, RZ ;  /* 0x0000003b72727223 */ /* 0x000fe400000000ff */
[-C--:B0-----:R-:W-:Y:S01]  /*4320*/  FFMA R104, R26, R63.reuse, RZ ;  /* 0x0000003f1a687223 */ /* 0x081fe200000000ff */
[----:B------:R-:W-:Y:S01]  /*4330*/  LDS R25, [R2.X4+0x2f40] ;  /* 0x002f400002197984 */ /* 0x000fe20000004800 */
[----:B------:R-:W-:-:S03]  /*4340*/  FFMA R59, R24, R63, RZ ;  /* 0x0000003f183b7223 */ /* 0x000fc600000000ff */
[----:B------:R-:W0:Y:S04]  /*4350*/  LDS R26, [R2.X4+0x1ab0] ;  /* 0x001ab000021a7984 */ /* 0x000e280000004800 */
[----:B------:R-:W0:Y:S01]  /*4360*/  LDS R24, [R2.X4+0x1ae8] ;  /* 0x001ae80002187984 */ /* 0x000e220000004800 */
[----:B-----5:R-:W-:-:S03]  /*4370*/  FFMA R59, R39, R44, R59 ;  /* 0x0000002c273b7223 */ /* 0x020fc6000000003b */
[----:B------:R-:W5:Y:S01]  /*4380*/  LDS R27, [R2.X4+0x2f78] ;  /* 0x002f7800021b7984 */ /* 0x000f620000004800 */
[----:B------:R-:W-:-:S03]  /*4390*/  FFMA R39, R38, R67, RZ ;  /* 0x0000004326277223 */ /* 0x000fc600000000ff */
[----:B------:R-:W0:Y:S04]  /*43a0*/  LDS R64, [R2.X4+0x2fb0] ;  /* 0x002fb00002407984 */ /* 0x000e280000004800 */
[----:B------:R-:W0:Y:S01]  /*43b0*/  LDS R38, [R2.X4+0x2fe8] ;  /* 0x002fe80002267984 */ /* 0x000e220000004800 */
[----:B------:R-:W-:Y:S02]  /*43c0*/  FFMA R36, R36, R67, RZ ;  /* 0x0000004324247223 */ /* 0x000fe400000000ff */
[-C--:B----4-:R-:W-:Y:S01]  /*43d0*/  FFMA R61, R61, R48.reuse, R39 ;  /* 0x000000303d3d7223 */ /* 0x090fe20000000027 */
[----:B------:R-:W-:Y:S01]  /*43e0*/  LDS R63, [R2.X4+0x1d50] ;  /* 0x001d5000023f7984 */ /* 0x000fe20000004800 */
[----:B------:R-:W-:Y:S02]  /*43f0*/  FFMA R60, R37, R48, R36 ;  /* 0x00000030253c7223 */ /* 0x000fe40000000024 */
[-C--:B-1----:R-:W-:Y:S01]  /*4400*/  FFMA R34, R34, R15.reuse, RZ ;  /* 0x0000000f22227223 */ /* 0x082fe200000000ff */
[----:B------:R-:W1:Y:S01]  /*4410*/  LDS R37, [R2.X4+0x4440] ;  /* 0x0044400002257984 */ /* 0x000e620000004800 */
[----:B------:R-:W-:-:S02]  /*4420*/  FFMA R30, R30, R15, RZ ;  /* 0x0000000f1e1e7223 */ /* 0x000fc400000000ff */
[C---:B------:R-:W-:Y:S01]  /*4430*/  FFMA R35, R54.reuse, R35, RZ ;  /* 0x0000002336237223 */ /* 0x040fe200000000ff */
[----:B------:R-:W4:Y:S01]  /*4440*/  LDS R39, [R2.X4+0x4478] ;  /* 0x0044780002277984 */ /* 0x000f220000004800 */
[----:B------:R-:W-:Y:S02]  /*4450*/  FFMA R57, R54, R57, RZ ;  /* 0x0000003936397223 */ /* 0x000fe400000000ff */
[----:B------:R-:W-:Y:S01]  /*4460*/  FFMA R105, R105, R52, R114 ;  /* 0x0000003469697223 */ /* 0x000fe20000000072 */
[----:B------:R-:W-:Y:S01]  /*4470*/  LDS R36, [R2.X4+0x44e8] ;  /* 0x0044e80002247984 */ /* 0x000fe20000004800 */
[----:B------:R-:W-:Y:S02]  /*4480*/  FFMA R104, R115, R44, R104 ;  /* 0x0000002c73687223 */ /* 0x000fe40000000068 */
[----:B---3--:R-:W-:Y:S01]  /*4490*/  FFMA R15, R31, R16, R34 ;  /* 0x000000101f0f7223 */ /* 0x008fe20000000022 */
[----:B------:R-:W3:Y:S01]  /*44a0*/  LDS R52, [R2.X4+0x44b0] ;  /* 0x0044b00002347984 */ /* 0x000ee20000004800 */
[----:B------:R-:W-:-:S02]  /*44b0*/  FFMA R44, R28, R55, R35 ;  /* 0x000000371c2c7223 */ /* 0x000fc40000000023 */
[----:B------:R-:W-:Y:S01]  /*44c0*/  FFMA R16, R29, R16, R30 ;  /* 0x000000101d107223 */ /* 0x000fe2000000001e */
[----:B------:R-:W-:Y:S01]  /*44d0*/  LDS R34, [R2.X4+0x818] ;  /* 0x0008180002227984 */ /* 0x000fe20000004800 */
[----:B------:R-:W-:-:S03]  /*44e0*/  FFMA R55, R12, R55, R57 ;  /* 0x000000370c377223 */ /* 0x000fc60000000039 */
[----:B------:R-:W-:Y:S04]  /*44f0*/  LDS R12, [R2.X4+0x7e0] ;  /* 0x0007e000020c7984 */ /* 0x000fe80000004800 */
[----:B------:R-:W3:Y:S04]  /*4500*/  LDS.128 R28, [R32+0x5420] ;  /* 0x00542000201c7984 */ /* 0x000ee80000000c00 */
[----:B------:R-:W3:Y:S01]  /*4510*/  LDS R35, [R2.X4+0x850] ;  /* 0x0008500002237984 */ /* 0x000ee20000004800 */
[C---:B------:R-:W-:Y:S02]  /*4520*/  FFMA R48, R46.reuse, R13, RZ ;  /* 0x0000000d2e307223 */ /* 0x040fe400000000ff */
[----:B------:R-:W-:Y:S01]  /*4530*/  FFMA R33, R46, R33, RZ ;  /* 0x000000212e217223 */ /* 0x000fe200000000ff */
[----:B------:R-:W3:Y:S01]  /*4540*/  LDS R13, [R2.X4+0x888] ;  /* 0x00088800020d7984 */ /* 0x000ee20000004800 */
[----:B0-----:R-:W-:-:S02]  /*4550*/  FFMA R46, R26, R47, R48 ;  /* 0x0000002f1a2e7223 */ /* 0x001fc40000000030 */
[----:B------:R-:W-:Y:S01]  /*4560*/  FFMA R47, R24, R47, R33 ;  /* 0x0000002f182f7223 */ /* 0x000fe20000000021 */
[----:B------:R-:W-:Y:S01]  /*4570*/  LDS R54, [R2.X4+0x1d18] ;  /* 0x001d180002367984 */ /* 0x000fe20000004800 */
[C---:B------:R-:W-:Y:S02]  /*4580*/  FFMA R48, R50.reuse, R25, RZ ;  /* 0x0000001932307223 */ /* 0x040fe400000000ff */
[----:B-----5:R-:W-:Y:S01]  /*4590*/  FFMA R33, R50, R27, RZ ;  /* 0x0000001b32217223 */ /* 0x020fe200000000ff */
[----:B------:R-:W-:Y:S01]  /*45a0*/  ISETP.LT.AND P0, PT, R11, 0x1d, !P0 ;  /* 0x0000001d0b00780c */ /* 0x000fe20004701270 */
[----:B------:R-:W-:Y:S01]  /*45b0*/  LDS R50, [R2.X4+0x1ce0] ;  /* 0x001ce00002327984 */ /* 0x000fe20000004800 */
[----:B------:R-:W-:-:S03]  /*45c0*/  FFMA R48, R64, R51, R48 ;  /* 0x0000003340307223 */ /* 0x000fc60000000030 */
[----:B------:R-:W0:Y:S01]  /*45d0*/  LDS.128 R24, [R32+0x5480] ;  /* 0x0054800020187984 */ /* 0x000e220000000c00 */
[----:B------:R-:W-:-:S03]  /*45e0*/  FFMA R51, R38, R51, R33 ;  /* 0x0000003326337223 */ /* 0x000fc60000000021 */
[----:B------:R-:W5:Y:S01]  /*45f0*/  LDS R33, [R2.X4+0x1d88] ;  /* 0x001d880002217984 */ /* 0x000f620000004800 */
[C---:B-1----:R-:W-:Y:S02]  /*4600*/  FFMA R37, R18.reuse, R37, RZ ;  /* 0x0000002512257223 */ /* 0x042fe400000000ff */
[----:B----4-:R-:W-:Y:S01]  /*4610*/  FFMA R39, R18, R39, RZ ;  /* 0x0000002712277223 */ /* 0x010fe200000000ff */
[----:B------:R-:W-:Y:S01]  /*4620*/  LDS R64, [R2.X4+0x3218] ;  /* 0x0032180002407984 */ /* 0x000fe20000004800 */
[-C--:B---3--:R-:W-:Y:S02]  /*4630*/  FFMA R52, R52, R19.reuse, R37 ;  /* 0x0000001334347223 */ /* 0x088fe40000000025 */
[----:B------:R-:W-:Y:S01]  /*4640*/  FFMA R57, R36, R19, R39 ;  /* 0x0000001324397223 */ /* 0x000fe20000000027 */
[----:B------:R-:W-:Y:S04]  /*4650*/  LDS R18, [R2.X4+0x31e0] ;  /* 0x0031e00002127984 */ /* 0x000fe80000004800 */
[----:B------:R-:W1:Y:S01]  /*4660*/  LDS.128 R36, [R32+0x54e0] ;  /* 0x0054e00020247984 */ /* 0x000e620000000c00 */
[----:B------:R-:W-:-:S03]  /*4670*/  FFMA R12, R29, R12, RZ ;  /* 0x0000000c1d0c7223 */ /* 0x000fc600000000ff */
[----:B------:R-:W3:Y:S01]  /*4680*/  LDS R11, [R2.X4+0x3250] ;  /* 0x00325000020b7984 */ /* 0x000ee20000004800 */
[----:B------:R-:W-:Y:S02]  /*4690*/  FFMA R34, R29, R34, RZ ;  /* 0x000000221d227223 */ /* 0x000fe400000000ff */
[-C--:B------:R-:W-:Y:S01]  /*46a0*/  FFMA R29, R35, R30.reuse, R12 ;  /* 0x0000001e231d7223 */ /* 0x080fe2000000000c */
[----:B------:R-:W-:Y:S01]  /*46b0*/  @P0 IADD3 R12, R9, 0xe0, RZ ;  /* 0x000000e0090c0810 */ /* 0x000fe20007ffe0ff */
[----:B------:R-:W-:Y:S01]  /*46c0*/  LDS R114, [R2.X4+0x4718] ;  /* 0x0047180002727984 */ /* 0x000fe20000004800 */
[----:B------:R-:W-:-:S03]  /*46d0*/  FFMA R30, R13, R30, R34 ;  /* 0x0000001e0d1e7223 */ /* 0x000fc60000000022 */
[----:B------:R-:W-:Y:S01]  /*46e0*/  @P0 IMAD.HI R13, R12, 0x30c30c31, RZ ;  /* 0x30c30c310c0d0827 */ /* 0x000fe200078e02ff */
[----:B------:R-:W-:Y:S03]  /*46f0*/  LDS R117, [R2.X4+0x4750] ;  /* 0x0047500002757984 */ /* 0x000fe60000004800 */
[----:B------:R-:W-:Y:S01]  /*4700*/  @P0 IMAD R19, R4, 0x6200, R9 ;  /* 0x0000620004130824 */ /* 0x000fe200078e0209 */
[----:B------:R-:W-:Y:S01]  /*4710*/  @P0 SHF.R.U32.HI R34, RZ, 0x1f, R13 ;  /* 0x0000001fff220819 */ /* 0x000fe2000001160d */
[----:B------:R-:W-:Y:S04]  /*4720*/  LDS R65, [R2.X4+0x4788] ;  /* 0x0047880002417984 */ /* 0x000fe80000004800 */
[----:B------:R-:W-:Y:S01]  /*4730*/  LDS R115, [R2.X4+0xe0] ;  /* 0x0000e00002737984 */ /* 0x000fe20000004800 */
[----:B0-----:R-:W-:-:S02]  /*4740*/  FFMA R50, R25, R50, RZ ;  /* 0x0000003219327223 */ /* 0x001fc400000000ff */
[----:B------:R-:W-:Y:S01]  /*4750*/  FFMA R54, R25, R54, RZ ;  /* 0x0000003619367223 */ /* 0x000fe200000000ff */
[----:B------:R-:W-:Y:S01]  /*4760*/  @P0 IADD3 R12, R19, 0x1d, RZ ;  /* 0x0000001d130c0810 */ /* 0x000fe20007ffe0ff */
[----:B------:R-:W-:Y:S01]  /*4770*/  FFMA R25, R63, R26, R50 ;  /* 0x0000001a3f197223 */ /* 0x000fe20000000032 */
[----:B------:R-:W0:Y:S01]  /*4780*/  LDS R19, [R2.X4+0x3288] ;  /* 0x0032880002137984 */ /* 0x000e220000004800 */
[----:B------:R-:W-:Y:S01]  /*4790*/  @P0 LEA.HI.SX32 R13, R13, R34, 0x1b ;  /* 0x000000220d0d0211 */ /* 0x000fe200078fdaff */
[----:B-----5:R-:W-:Y:S02]  /*47a0*/  FFMA R26, R33, R26, R54 ;  /* 0x0000001a211a7223 */ /* 0x020fe40000000036 */
[----:B------:R-:W-:Y:S04]  /*47b0*/  LDS R54, [R2.X4+0x46e0] ;  /* 0x0046e00002367984 */ /* 0x000fe80000004800 */
[----:B------:R-:W4:Y:S01]  /*47c0*/  LDS.128 R32, [R32+0x5540] ;  /* 0x0055400020207984 */ /* 0x000f220000000c00 */
[----:B-1----:R-:W-:-:S03]  /*47d0*/  FFMA R18, R37, R18, RZ ;  /* 0x0000001225127223 */ /* 0x002fc600000000ff */
[----:B------:R-:W-:Y:S01]  /*47e0*/  LDS R50, [R2.X4+0x1618] ;  /* 0x0016180002327984 */ /* 0x000fe20000004800 */
[----:B------:R-:W-:-:S03]  /*47f0*/  FFMA R64, R37, R64, RZ ;  /* 0x0000004025407223 */ /* 0x000fc600000000ff */
[----:B------:R-:W1:Y:S04]  /*4800*/  LDS R37, [R2.X4+0x15e0] ;  /* 0x0015e00002257984 */ /* 0x000e680000004800 */
[----:B------:R-:W5:Y:S01]  /*4810*/  LDS R67, [R2.X4+0x118] ;  /* 0x0001180002437984 */ /* 0x000f620000004800 */
[----:B------:R-:W-:Y:S02]  /*4820*/  @P0 IMAD R12, R5, 0x70, R12 ;  /* 0x00000070050c0824 */ /* 0x000fe400078e020c */
[----:B---3--:R-:W-:Y:S01]  /*4830*/  FFMA R63, R11, R38, R18 ;  /* 0x000000260b3f7223 */ /* 0x008fe20000000012 */
[----:B------:R-:W3:Y:S01]  /*4840*/  LDS R119, [R2.X4+0x2ae0] ;  /* 0x002ae00002777984 */ /* 0x000ee20000004800 */
[----:B------:R-:W-:Y:S01]  /*4850*/  @P0 IMAD R13, R13, 0x310, R12 ;  /* 0x000003100d0d0824 */ /* 0x000fe200078e020c */
[----:B------:R-:W-:-:S02]  /*4860*/  MOV R11, RZ ;  /* 0x000000ff000b7202 */ /* 0x000fc40000000f00 */
[----:B------:R-:W-:Y:S01]  /*4870*/  LDS R116, [R2.X4+0x18b8] ;  /* 0x0018b80002747984 */ /* 0x000fe20000004800 */
[----:B------:R-:W-:-:S03]  /*4880*/  @P0 IMAD.WIDE R12, R13, R0, c[0x0][0x160] ;  /* 0x000058000d0c0625 */ /* 0x000fc600078e0200 */
[----:B------:R-:W-:Y:S04]  /*4890*/  LDS R118, [R2.X4+0x658] ;  /* 0x0006580002767984 */ /* 0x000fe80000004800 */
[----:B------:R4:W2:Y:S01]  /*48a0*/  @P0 LDG.E.CONSTANT R11, [R12.64] ;  /* 0x000000040c0b0981 */ /* 0x0008a2000c1e9900 */
[----:B0-----:R-:W-:Y:S02]  /*48b0*/  FFMA R64, R19, R38, R64 ;  /* 0x0000002613407223 */ /* 0x001fe40000000040 */
[----:B------:R-:W-:Y:S02]  /*48c0*/  @P1 IMAD R19, R5, 0x70, R9 ;  /* 0x0000007005131824 */ /* 0x000fe400078e0209 */
[----:B----4-:R-:W-:Y:S02]  /*48d0*/  FFMA R38, R33, R54, RZ ;  /* 0x0000003621267223 */ /* 0x010fe400000000ff */
[----:B------:R-:W0:Y:S01]  /*48e0*/  LDS R54, [R2.X4+0x2b18] ;  /* 0x002b180002367984 */ /* 0x000e220000004800 */
[----:B------:R-:W-:Y:S01]  /*48f0*/  @P1 IADD3 R19, R19, 0x605, RZ ;  /* 0x0000060513131810 */ /* 0x000fe20007ffe0ff */
[----:B------:R-:W-:Y:S01]  /*4900*/  HFMA2.MMA R12, -RZ, RZ, 0, 0 ;  /* 0x00000000ff0c7435 */ /* 0x000fe200000001ff */
[----:B------:R-:W-:-:S03]  /*4910*/  FFMA R114, R33, R114, RZ ;  /* 0x0000007221727223 */ /* 0x000fc600000000ff */
[----:B------:R-:W-:Y:S01]  /*4920*/  @P1 IMAD R19, R4, 0x6200, R19 ;  /* 0x0000620004131824 */ /* 0x000fe200078e0213 */
[----:B------:R-:W-:Y:S01]  /*4930*/  @P5 IADD3 R13, R9, 0x1c0, RZ ;  /* 0x000001c0090d5810 */ /* 0x000fe20007ffe0ff */
[----:B------:R-:W-:Y:S02]  /*4940*/  FFMA R33, R117, R34, R38 ;  /* 0x0000002275217223 */ /* 0x000fe40000000026 */
[----:B------:R-:W-:Y:S01]  /*4950*/  @P1 IMAD.WIDE R18, R19, R0, c[0x0][0x160] ;  /* 0x0000580013121625 */ /* 0x000fe200078e0200 */
[----:B------:R-:W-:Y:S03]  /*4960*/  LDS R117, [R2.X4+0x1b20] ;  /* 0x001b200002757984 */ /* 0x000fe60000004800 */
[----:B------:R-:W-:Y:S01]  /*4970*/  FFMA R65, R65, R34, R114 ;  /* 0x0000002241417223 */ /* 0x000fe20000000072 */
[----:B------:R4:W2:Y:S01]  /*4980*/  @P1 LDG.E.CONSTANT R12, [R18.64] ;  /* 0x00000004120c1981 */ /* 0x0008a2000c1e9900 */
[----:B-1----:R-:W-:-:S02]  /*4990*/  FFMA R37, R37, R62, R110 ;  /* 0x0000003e25257223 */ /* 0x002fc4000000006e */
[----:B------:R-:W-:Y:S01]  /*49a0*/  FFMA R34, R115, R58, R113 ;  /* 0x0000003a73227223 */ /* 0x000fe20000000071 */
[----:B------:R-:W-:Y:S01]  /*49b0*/  LDS R114, [R2.X4+0x2d80] ;  /* 0x002d800002727984 */ /* 0x000fe20000004800 */
[----:B------:R-:W-:-:S03]  /*49c0*/  FFMA R62, R50, R62, R109 ;  /* 0x0000003e323e7223 */ /* 0x000fc6000000006d */
[----:B------:R-:W1:Y:S01]  /*49d0*/  LDS R50, [R2.X4+0x3fe0] ;  /* 0x003fe00002327984 */ /* 0x000e620000004800 */
[----:B-----5:R-:W-:-:S03]  /*49e0*/  FFMA R67, R67, R58, R112 ;  /* 0x0000003a43437223 */ /* 0x020fc60000000070 */
[----:B------:R-:W5:Y:S01]  /*49f0*/  LDS R113, [R2.X4+0x4018] ;  /* 0x0040180002717984 */ /* 0x000f620000004800 */
[----:B----4-:R-:W-:Y:S02]  /*4a00*/  @P5 IMAD R18, R4, 0x6200, R41 ;  /* 0x0000620004125824 */ /* 0x010fe400078e0229 */
[----:B------:R-:W-:Y:S01]  /*4a10*/  @P5 IMAD.HI R13, R13, 0x30c30c31, RZ ;  /* 0x30c30c310d0d5827 */ /* 0x000fe200078e02ff */
[----:B------:R-:W4:Y:S04]  /*4a20*/  LDS R112, [R2.X4+0x380] ;  /* 0x0003800002707984 */ /* 0x000f280000004800 */
[----:B------:R-:W4:Y:S01]  /*4a30*/  LDS R58, [R2.X4+0x3b8] ;  /* 0x0003b800023a7984 */ /* 0x000f220000004800 */
[----:B------:R-:W-:Y:S02]  /*4a40*/  @P5 IADD3 R38, R18, -0x1b, RZ ;  /* 0xffffffe512265810 */ /* 0x000fe40007ffe0ff */
[----:B------:R-:W-:Y:S01]  /*4a50*/  @P5 SHF.R.U32.HI R18, RZ, 0x1f, R13 ;  /* 0x0000001fff125819 */ /* 0x000fe2000001160d */
[----:B------:R-:W4:Y:S02]  /*4a60*/  LDS R109, [R2.X4+0x2db8] ;  /* 0x002db800026d7984 */ /* 0x000f240000004800 */
[----:B------:R-:W-:Y:S01]  /*4a70*/  @P5 IMAD R38, R5, 0x70, R38 ;  /* 0x0000007005265824 */ /* 0x000fe200078e0226 */
[----:B------:R-:W-:Y:S01]  /*4a80*/  @P5 LEA.HI.SX32 R13, R13, R18, 0x1b ;  /* 0x000000120d0d5211 */ /* 0x000fe200078fdaff */
[----:B------:R-:W-:Y:S04]  /*4a90*/  LDS R110, [R2.X4+0x4280] ;  /* 0x00428000026e7984 */ /* 0x000fe80000004800 */
[----:B------:R-:W-:Y:S01]  /*4aa0*/  @P5 IMAD R13, R13, 0x310, R38 ;  /* 0x000003100d0d5824 */ /* 0x000fe200078e0226 */
[----:B------:R-:W-:Y:S01]  /*4ab0*/  LDS R115, [R2.X4+0x3020] ;  /* 0x0030200002737984 */ /* 0x000fe20000004800 */
[----:B---3--:R-:W-:-:S02]  /*4ac0*/  FFMA R38, R119, R66, R108 ;  /* 0x0000004277267223 */ /* 0x008fc4000000006c */
[----:B0-----:R-:W-:Y:S01]  /*4ad0*/  FFMA R66, R54, R66, R111 ;  /* 0x0000004236427223 */ /* 0x001fe2000000006f */
[----:B------:R-:W-:Y:S04]  /*4ae0*/  LDS R108, [R2.X4+0x42b8] ;  /* 0x0042b800026c7984 */ /* 0x000fe80000004800 */
[----:B------:R-:W0:Y:S01]  /*4af0*/  LDS R111, [R2.X4+0x1880] ;  /* 0x00188000026f7984 */ /* 0x000e220000004800 */
[----:B------:R-:W-:Y:S02]  /*4b00*/  @P5 IMAD R19, R40, 0x1c, R13 ;  /* 0x0000001c28135824 */ /* 0x000fe400078e020d */
[-C--:B-1----:R-:W-:Y:S01]  /*4b10*/  FFMA R50, R50, R14.reuse, R107 ;  /* 0x0000000e32327223 */ /* 0x082fe2000000006b */
[----:B------:R-:W-:Y:S01]  /*4b20*/  LDS R119, [R2.X4+0x620] ;  /* 0x0006200002777984 */ /* 0x000fe20000004800 */
[----:B-----5:R-:W-:Y:S01]  /*4b30*/  FFMA R54, R113, R14, R106 ;  /* 0x0000000e71367223 */ /* 0x020fe2000000006a */
[----:B------:R-:W-:Y:S01]  /*4b40*/  @P0 IADD3 R14, R9, 0x230, RZ ;  /* 0x00000230090e0810 */ /* 0x000fe20007ffe0ff */
[----:B----4-:R-:W-:-:S02]  /*4b50*/  FFMA R56, R112, R53, R56 ;  /* 0x0000003570387223 */ /* 0x010fc40000000038 */
[----:B------:R-:W-:Y:S01]  /*4b60*/  FFMA R58, R58, R53, R105 ;  /* 0x000000353a3a7223 */ /* 0x000fe20000000069 */
[----:B------:R-:W-:Y:S01]  /*4b70*/  MOV R13, RZ ;  /* 0x000000ff000d7202 */ /* 0x000fe20000000f00 */
[----:B------:R-:W-:Y:S01]  /*4b80*/  @P0 IMAD R53, R4, 0x6200, R9 ;  /* 0x0000620004350824 */ /* 0x000fe200078e0209 */
[----:B------:R-:W-:Y:S01]  /*4b90*/  LDS R113, [R2.X4+0x4520] ;  /* 0x0045200002717984 */ /* 0x000fe20000004800 */
[----:B------:R-:W-:-:S03]  /*4ba0*/  @P0 IMAD.HI R14, R14, 0x30c30c31, RZ ;  /* 0x30c30c310e0e0827 */ /* 0x000fc600078e02ff */
[----:B------:R-:W-:Y:S01]  /*4bb0*/  @P0 IADD3 R106, R53, 0x1d, RZ ;  /* 0x0000001d356a0810 */ /* 0x000fe20007ffe0ff */
[----:B------:R-:W-:Y:S01]  /*4bc0*/  @P5 IMAD.WIDE R18, R19, R0, c[0x0][0x160] ;  /* 0x0000580013125625 */ /* 0x000fe200078e0200 */
[----:B------:R-:W-:Y:S01]  /*4bd0*/  @P0 SHF.R.U32.HI R53, RZ, 0x1f, R14 ;  /* 0x0000001fff350819 */ /* 0x000fe2000001160e */
[----:B------:R-:W-:Y:S03]  /*4be0*/  LDS R112, [R2.X4+0x4558] ;  /* 0x0045580002707984 */ /* 0x000fe60000004800 */
[----:B------:R-:W-:Y:S01]  /*4bf0*/  @P0 LEA.HI.SX32 R53, R14, R53, 0x1b ;  /* 0x000000350e350211 */ /* 0x000fe200078fdaff */
[----:B------:R1:W3:Y:S01]  /*4c00*/  @P5 LDG.E.CONSTANT R13, [R18.64] ;  /* 0x00000004120d5981 */ /* 0x0002e2000c1e9900 */
[----:B------:R-:W-:Y:S02]  /*4c10*/  FFMA R59, R116, R45, R59 ;  /* 0x0000002d743b7223 */ /* 0x000fe4000000003b */
[----:B------:R-:W-:Y:S01]  /*4c20*/  FFMA R60, R109, R49, R60 ;  /* 0x000000316d3c7223 */ /* 0x000fe2000000003c */
[----:B------:R-:W-:Y:S01]  /*4c30*/  HFMA2.MMA R14, -RZ, RZ, 0, 0 ;  /* 0x00000000ff0e7435 */ /* 0x000fe200000001ff */
[----:B------:R-:W4:Y:S04]  /*4c40*/  LDS R116, [R2.X4+0x1b58] ;  /* 0x001b580002747984 */ /* 0x000f280000004800 */
[----:B------:R-:W-:Y:S01]  /*4c50*/  LDS R109, [R2.X4+0x1dc0] ;  /* 0x001dc000026d7984 */ /* 0x000fe20000004800 */
[----:B-1----:R-:W-:-:S03]  /*4c60*/  @P0 IMAD R18, R5, 0x70, R106 ;  /* 0x0000007005120824 */ /* 0x002fc600078e026a */
[----:B------:R-:W-:Y:S01]  /*4c70*/  LDS R107, [R2.X4+0x32c0] ;  /* 0x0032c000026b7984 */ /* 0x000fe20000004800 */
[----:B------:R-:W-:Y:S02]  /*4c80*/  @P0 IMAD R18, R53, 0x310, R18 ;  /* 0x0000031035120824 */ /* 0x000fe400078e0212 */
[----:B0-----:R-:W-:Y:S01]  /*4c90*/  FFMA R53, R111, R45, R104 ;  /* 0x0000002d6f357223 */ /* 0x001fe20000000068 */
[----:B------:R-:W0:Y:S01]  /*4ca0*/  LDS R106, [R2.X4+0x32f8] ;  /* 0x0032f800026a7984 */ /* 0x000e220000004800 */
[----:B------:R-:W-:Y:S02]  /*4cb0*/  FFMA R45, R114, R49, R61 ;  /* 0x00000031722d7223 */ /* 0x000fe4000000003d */
[-C--:B------:R-:W-:Y:S01]  /*4cc0*/  FFMA R49, R110, R17.reuse, R15 ;  /* 0x000000116e317223 */ /* 0x080fe2000000000f */
[----:B------:R-:W-:Y:S01]  /*4cd0*/  LDS R114, [R2.X4+0x3058] ;  /* 0x0030580002727984 */ /* 0x000fe20000004800 */
[----:B------:R-:W-:Y:S02]  /*4ce0*/  @P1 IMAD R15, R5, 0x70, R9 ;  /* 0x00000070050f1824 */ /* 0x000fe400078e0209 */
[----:B------:R-:W-:Y:S01]  /*4cf0*/  FFMA R61, R108, R17, R16 ;  /* 0x000000116c3d7223 */ /* 0x000fe20000000010 */
[----:B------:R-:W-:Y:S02]  /*4d00*/  LDS R111, [R2.X4+0x8c0] ;  /* 0x0008c000026f7984 */ /* 0x000fe40000004800 */
[----:B------:R-:W-:-:S02]  /*4d10*/  @P1 IADD3 R15, R15, 0xc25, RZ ;  /* 0x00000c250f0f1810 */ /* 0x000fc40007ffe0ff */
[----:B------:R-:W-:Y:S03]  /*4d20*/  LDS R110, [R2.X4+0x8f8] ;  /* 0x0008f800026e7984 */ /* 0x000fe60000004800 */
[----:B------:R-:W-:Y:S01]  /*4d30*/  @P1 IMAD R17, R4, 0x6200, R15 ;  /* 0x0000620004111824 */ /* 0x000fe200078e020f */
[----:B------:R-:W-:Y:S01]  /*4d40*/  MOV R15, RZ ;  /* 0x000000ff000f7202 */ /* 0x000fe20000000f00 */
[----:B------:R-:W1:Y:S02]  /*4d50*/  LDS R108, [R2.X4+0x1df8] ;  /* 0x001df800026c7984 */ /* 0x000e640000004800 */
[-C--:B------:R-:W-:Y:S02]  /*4d60*/  @P1 IMAD.WIDE R16, R17, R0.reuse, c[0x0][0x160] ;  /* 0x0000580011101625 */ /* 0x080fe400078e0200 */
[----:B------:R-:W5:Y:S02]  /*4d70*/  LDS R105, [R2.X4+0x47c0] ;  /* 0x0047c00002697984 */ /* 0x000f640000004800 */
[----:B------:R-:W-:-:S02]  /*4d80*/  @P0 IMAD.WIDE R18, R18, R0, c[0x0][0x160] ;  /* 0x0000580012120625 */ /* 0x000fc400078e0200 */
[----:B------:R-:W0:Y:S04]  /*4d90*/  LDS R104, [R2.X4+0x47f8] ;  /* 0x0047f80002687984 */ /* 0x000e280000004800 */
[----:B------:R-:W-:Y:S06]  /*4da0*/  BAR.SYNC 0x0 ;  /* 0x0000000000007b1d */ /* 0x000fec0000000000 */
[----:B------:R4:W-:Y:S04]  /*4db0*/  STS [R9.X4], R125 ;  /* 0x0000007d09007388 */ /* 0x0009e80000004800 */
[----:B------:R4:W2:Y:S04]  /*4dc0*/  @P1 LDG.E.CONSTANT R15, [R16.64] ;  /* 0x00000004100f1981 */ /* 0x0008a8000c1e9900 */
[----:B------:R1:W2:Y:S01]  /*4dd0*/  @P0 LDG.E.CONSTANT R14, [R18.64] ;  /* 0x00000004120e0981 */ /* 0x0002a2000c1e9900 */
[----:B----4-:R-:W-:-:S02]  /*4de0*/  @P5 IADD3 R125, R9, 0x310, RZ ;  /* 0x00000310097d5810 */ /* 0x010fc40007ffe0ff */
[----:B------:R-:W-:-:S03]  /*4df0*/  @P0 IADD3 R17, R9, 0x380, RZ ;  /* 0x0000038009110810 */ /* 0x000fc60007ffe0ff */
[----:B------:R-:W-:-:S04]  /*4e00*/  @P5 IMAD.HI R125, R125, 0x30c30c31, RZ ;  /* 0x30c30c317d7d5827 */ /* 0x000fc800078e02ff */
[----:B-1----:R-:W-:Y:S02]  /*4e10*/  @P5 IMAD R18, R4, 0x6200, R41 ;  /* 0x0000620004125824 */ /* 0x002fe400078e0229 */
[----:B------:R-:W-:Y:S01]  /*4e20*/  @P0 IMAD.HI R17, R17, 0x30c30c31, RZ ;  /* 0x30c30c3111110827 */ /* 0x000fe200078e02ff */
[----:B------:R1:W-:Y:S01]  /*4e30*/  STS [R9.X4+0x1c0], R124 ;  /* 0x0001c07c09007388 */ /* 0x0003e20000004800 */
[----:B------:R-:W-:Y:S02]  /*4e40*/  @P5 SHF.R.U32.HI R16, RZ, 0x1f, R125 ;  /* 0x0000001fff105819 */ /* 0x000fe4000001167d */
[----:B------:R-:W-:Y:S02]  /*4e50*/  @P5 IADD3 R18, R18, -0x1b, RZ ;  /* 0xffffffe512125810 */ /* 0x000fe40007ffe0ff */
[----:B------:R-:W-:Y:S02]  /*4e60*/  @P5 LEA.HI.SX32 R19, R125, R16, 0x1b ;  /* 0x000000107d135211 */ /* 0x000fe400078fdaff */
[----:B-1----:R-:W-:Y:S01]  /*4e70*/  @P0 SHF.R.U32.HI R124, RZ, 0x1f, R17 ;  /* 0x0000001fff7c0819 */ /* 0x002fe20000011611 */
[----:B------:R-:W-:-:S03]  /*4e80*/  @P5 IMAD R18, R5, 0x70, R18 ;  /* 0x0000007005125824 */ /* 0x000fc600078e0212 */
[----:B------:R-:W-:Y:S01]  /*4e90*/  @P0 LEA.HI.SX32 R124, R17, R124, 0x1b ;  /* 0x0000007c117c0211 */ /* 0x000fe200078fdaff */
[----:B------:R-:W-:Y:S02]  /*4ea0*/  @P0 IMAD R17, R4, 0x6200, R9 ;  /* 0x0000620004110824 */ /* 0x000fe400078e0209 */
[----:B------:R-:W-:Y:S01]  /*4eb0*/  @P5 IMAD R19, R19, 0x310, R18 ;  /* 0x0000031013135824 */ /* 0x000fe200078e0212 */
[----:B------:R-:W-:Y:S02]  /*4ec0*/  HFMA2.MMA R16, -RZ, RZ, 0, 0 ;  /* 0x00000000ff107435 */ /* 0x000fe400000001ff */
[----:B------:R-:W-:Y:S01]  /*4ed0*/  @P0 IADD3 R17, R17, 0x1d, RZ ;  /* 0x0000001d11110810 */ /* 0x000fe20007ffe0ff */
[----:B------:R-:W-:Y:S01]  /*4ee0*/  @P5 IMAD R19, R40, 0x1c, R19 ;  /* 0x0000001c28135824 */ /* 0x000fe200078e0213 */
[----:B------:R1:W-:Y:S03]  /*4ef0*/  STS [R9.X4+0x380], R123 ;  /* 0x0003807b09007388 */ /* 0x0003e60000004800 */
[----:B------:R-:W-:-:S02]  /*4f00*/  @P0 IMAD R17, R5, 0x70, R17 ;  /* 0x0000007005110824 */ /* 0x000fc400078e0211 */
[----:B------:R-:W-:-:S04]  /*4f10*/  @P5 IMAD.WIDE R18, R19, R0, c[0x0][0x160] ;  /* 0x0000580013125625 */ /* 0x000fc800078e0200 */
[----:B-1----:R-:W-:Y:S01]  /*4f20*/  @P0 IMAD R123, R124, 0x310, R17 ;  /* 0x000003107c7b0824 */ /* 0x002fe200078e0211 */
[----:B------:R1:W4:Y:S01]  /*4f30*/  @P5 LDG.E.CONSTANT R16, [R18.64] ;  /* 0x0000000412105981 */ /* 0x000322000c1e9900 */
[----:B------:R-:W-:Y:S02]  /*4f40*/  MOV R17, RZ ;  /* 0x000000ff00117202 */ /* 0x000fe40000000f00 */
[----:B-1----:R-:W-:-:S04]  /*4f50*/  @P0 IMAD.WIDE R18, R123, R0, c[0x0][0x160] ;  /* 0x000058007b120625 */ /* 0x002fc800078e0200 */
[----:B------:R-:W-:Y:S01]  /*4f60*/  @P1 IMAD R123, R5, 0x70, R9 ;  /* 0x00000070057b1824 */ /* 0x000fe200078e0209 */
[----:B------:R1:W2:Y:S04]  /*4f70*/  @P0 LDG.E.CONSTANT R17, [R18.64] ;  /* 0x0000000412110981 */ /* 0x0002a8000c1e9900 */
[----:B------:R-:W-:Y:S02]  /*4f80*/  @P1 IADD3 R123, R123, 0x1245, RZ ;  /* 0x000012457b7b1810 */ /* 0x000fe40007ffe0ff */
[----:B------:R-:W-:-:S03]  /*4f90*/  @P5 IADD3 R124, R9, 0x460, RZ ;  /* 0x00000460097c5810 */ /* 0x000fc60007ffe0ff */
[----:B------:R-:W-:Y:S01]  /*4fa0*/  @P1 IMAD R123, R4, 0x6200, R123 ;  /* 0x00006200047b1824 */ /* 0x000fe200078e027b */
[----:B-1----:R-:W-:Y:S01]  /*4fb0*/  HFMA2.MMA R18, -RZ, RZ, 0, 0 ;  /* 0x00000000ff127435 */ /* 0x002fe200000001ff */
[----:B------:R1:W-:Y:S01]  /*4fc0*/  STS [R9.X4+0x540], R122 ;  /* 0x0005407a09007388 */ /* 0x0003e20000004800 */
[----:B------:R-:W-:-:S04]  /*4fd0*/  @P5 IMAD.HI R124, R124, 0x30c30c31, RZ ;  /* 0x30c30c317c7c5827 */ /* 0x000fc800078e02ff */
[----:B-1----:R-:W-:Y:S01]  /*4fe0*/  @P1 IMAD.WIDE R122, R123, R0, c[0x0][0x160] ;  /* 0x000058007b7a1625 */ /* 0x002fe200078e0200 */
[----:B------:R-:W-:-:S04]  /*4ff0*/  @P5 SHF.R.U32.HI R125, RZ, 0x1f, R124 ;  /* 0x0000001fff7d5819 */ /* 0x000fc8000001167c */
[----:B------:R1:W2:Y:S01]  /*5000*/  @P1 LDG.E.CONSTANT R18, [R122.64] ;  /* 0x000000047a121981 */ /* 0x0002a2000c1e9900 */
[----:B------:R-:W-:Y:S01]  /*5010*/  @P5 LEA.HI.SX32 R19, R124, R125, 0x1b ;  /* 0x0000007d7c135211 */ /* 0x000fe200078fdaff */
[----:B------:R-:W-:Y:S01]  /*5020*/  @P5 IMAD R124, R4, 0x6200, R41 ;  /* 0x00006200047c5824 */ /* 0x000fe200078e0229 */
[----:B-1----:R-:W-:-:S05]  /*5030*/  @P0 IADD3 R122, R9, 0x4d0, RZ ;  /* 0x000004d0097a0810 */ /* 0x002fca0007ffe0ff */
[----:B------:R-:W-:Y:S01]  /*5040*/  @P0 IMAD.HI R122, R122, 0x30c30c31, RZ ;  /* 0x30c30c317a7a0827 */ /* 0x000fe200078e02ff */
[----:B------:R-:W-:-:S04]  /*5050*/  @P5 IADD3 R124, R124, -0x1b, RZ ;  /* 0xffffffe57c7c5810 */ /* 0x000fc80007ffe0ff */
[----:B------:R-:W-:Y:S01]  /*5060*/  @P0 SHF.R.U32.HI R123, RZ, 0x1f, R122 ;  /* 0x0000001fff7b0819 */ /* 0x000fe2000001167a */
[----:B------:R-:W-:-:S03]  /*5070*/  @P5 IMAD R124, R5, 0x70, R124 ;  /* 0x00000070057c5824 */ /* 0x000fc600078e027c */
[----:B------:R-:W-:Y:S01]  /*5080*/  @P0 LEA.HI.SX32 R123, R122, R123, 0x1b ;  /* 0x0000007b7a7b0211 */ /* 0x000fe200078fdaff */
[----:B------:R-:W-:Y:S02]  /*5090*/  @P0 IMAD R122, R4, 0x6200, R9 ;  /* 0x00006200047a0824 */ /* 0x000fe400078e0209 */
[----:B------:R-:W-:Y:S01]  /*50a0*/  @P5 IMAD R19, R19, 0x310, R124 ;  /* 0x0000031013135824 */ /* 0x000fe200078e027c */
[----:B------:R1:W-:Y:S02]  /*50b0*/  STS [R9.X4+0x700], R121 ;  /* 0x0007007909007388 */ /* 0x0003e40000004800 */
[----:B------:R-:W-:Y:S02]  /*50c0*/  @P0 IADD3 R122, R122, 0x1d, RZ ;  /* 0x0000001d7a7a0810 */ /* 0x000fe40007ffe0ff */
[----:B------:R0:W-:Y:S03]  /*50d0*/  STS [R9.X4+0x8c0], R120 ;  /* 0x0008c07809007388 */ /* 0x0001e60000004800 */
[----:B------:R-:W-:-:S02]  /*50e0*/  @P0 IMAD R122, R5, 0x70, R122 ;  /* 0x00000070057a0824 */ /* 0x000fc400078e027a */
[----:B-1----:R-:W-:Y:S01]  /*50f0*/  @P5 IMAD R121, R40, 0x1c, R19 ;  /* 0x0000001c28795824 */ /* 0x002fe200078e0213 */
[----:B------:R-:W-:Y:S01]  /*5100*/  MOV R19, RZ ;  /* 0x000000ff00137202 */ /* 0x000fe20000000f00 */
[----:B------:R-:W-:Y:S02]  /*5110*/  @P0 IMAD R123, R123, 0x310, R122 ;  /* 0x000003107b7b0824 */ /* 0x000fe400078e027a */
[-C--:B0-----:R-:W-:Y:S01]  /*5120*/  @P5 IMAD.WIDE R120, R121, R0.reuse, c[0x0][0x160] ;  /* 0x0000580079785625 */ /* 0x081fe200078e0200 */
[----:B------:R0:W-:Y:S04]  /*5130*/  STS [R9.X4+0xa80], R68 ;  /* 0x000a804409007388 */ /* 0x0001e80000004800 */
[----:B------:R1:W2:Y:S01]  /*5140*/  @P5 LDG.E.CONSTANT R19, [R120.64] ;  /* 0x0000000478135981 */ /* 0x0002a2000c1e9900 */
[----:B------:R-:W-:Y:S01]  /*5150*/  @P5 IADD3 R122, R9, 0x5b0, RZ ;  /* 0x000005b0097a5810 */ /* 0x000fe20007ffe0ff */
[----:B0-----:R-:W-:Y:S01]  /*5160*/  HFMA2.MMA R68, -RZ, RZ, 0, 0 ;  /* 0x00000000ff447435 */ /* 0x001fe200000001ff */
[----:B-1----:R-:W-:-:S04]  /*5170*/  @P0 IMAD.WIDE R120, R123, R0, c[0x0][0x160] ;  /* 0x000058007b780625 */ /* 0x002fc800078e0200 */
[----:B------:R-:W-:Y:S02]  /*5180*/  @P1 IMAD R123, R5, 0x70, R9 ;  /* 0x00000070057b1824 */ /* 0x000fe400078e0209 */
[----:B------:R-:W-:-:S03]  /*5190*/  @P5 IMAD.HI R122, R122, 0x30c30c31, RZ ;  /* 0x30c30c317a7a5827 */ /* 0x000fc600078e02ff */
[----:B------:R0:W2:Y:S01]  /*51a0*/  @P0 LDG.E.CONSTANT R68, [R120.64] ;  /* 0x0000000478440981 */ /* 0x0000a2000c1e9900 */
[----:B------:R-:W-:-:S05]  /*51b0*/  @P1 IADD3 R123, R123, 0x1865, RZ ;  /* 0x000018657b7b1810 */ /* 0x000fca0007ffe0ff */
[----:B------:R-:W-:-:S04]  /*51c0*/  @P1 IMAD R123, R4, 0x6200, R123 ;  /* 0x00006200047b1824 */ /* 0x000fc800078e027b */
[----:B0-----:R-:W-:Y:S01]  /*51d0*/  @P1 IMAD.WIDE R120, R123, R0, c[0x0][0x160] ;  /* 0x000058007b781625 */ /* 0x001fe200078e0200 */
[----:B------:R-:W-:-:S04]  /*51e0*/  @P5 SHF.R.U32.HI R123, RZ, 0x1f, R122 ;  /* 0x0000001fff7b5819 */ /* 0x000fc8000001167a */
[----:B------:R-:W-:Y:S01]  /*51f0*/  @P5 LEA.HI.SX32 R123, R122, R123, 0x1b ;  /* 0x0000007b7a7b5211 */ /* 0x000fe200078fdaff */
[----:B------:R-:W-:-:S05]  /*5200*/  @P5 IMAD R122, R4, 0x6200, R41 ;  /* 0x00006200047a5824 */ /* 0x000fca00078e0229 */
[----:B------:R-:W-:-:S05]  /*5210*/  @P5 IADD3 R122, R122, -0x1b, RZ ;  /* 0xffffffe57a7a5810 */ /* 0x000fca0007ffe0ff */
[----:B------:R-:W-:Y:S01]  /*5220*/  @P5 IMAD R122, R5, 0x70, R122 ;  /* 0x00000070057a5824 */ /* 0x000fe200078e027a */
[----:B------:R0:W-:Y:S03]  /*5230*/  STS [R9.X4+0xc40], R69 ;  /* 0x000c404509007388 */ /* 0x0001e60000004800 */
[----:B------:R-:W-:Y:S01]  /*5240*/  @P5 IMAD R123, R123, 0x310, R122 ;  /* 0x000003107b7b5824 */ /* 0x000fe200078e027a */
[----:B------:R-:W-:-:S03]  /*5250*/  @P0 IADD3 R122, R9, 0x620, RZ ;  /* 0x00000620097a0810 */ /* 0x000fc60007ffe0ff */
[----:B------:R-:W-:Y:S01]  /*5260*/  @P5 IMAD R123, R40, 0x1c, R123 ;  /* 0x0000001c287b5824 */ /* 0x000fe200078e027b */
[----:B0-----:R-:W-:Y:S01]  /*5270*/  MOV R69, RZ ;  /* 0x000000ff00457202 */ /* 0x001fe20000000f00 */
[----:B------:R-:W-:-:S05]  /*5280*/  @P0 IMAD.HI R122, R122, 0x30c30c31, RZ ;  /* 0x30c30c317a7a0827 */ /* 0x000fca00078e02ff */
[----:B------:R0:W2:Y:S02]  /*5290*/  @P1 LDG.E.CONSTANT R69, [R120.64] ;  /* 0x0000000478451981 */ /* 0x0000a4000c1e9900 */
[----:B0-----:R-:W-:Y:S01]  /*52a0*/  @P5 IMAD.WIDE R120, R123, R0, c[0x0][0x160] ;  /* 0x000058007b785625 */ /* 0x001fe200078e0200 */
[----:B------:R-:W-:-:S04]  /*52b0*/  @P0 SHF.R.U32.HI R123, RZ, 0x1f, R122 ;  /* 0x0000001fff7b0819 */ /* 0x000fc8000001167a */
[----:B------:R-:W-:Y:S01]  /*52c0*/  @P0 LEA.HI.SX32 R123, R122, R123, 0x1b ;  /* 0x0000007b7a7b0211 */ /* 0x000fe200078fdaff */
[----:B------:R-:W-:Y:S01]  /*52d0*/  @P0 IMAD R122, R4, 0x6200, R9 ;  /* 0x00006200047a0824 */ /* 0x000fe200078e0209 */
[----:B------:R0:W-:Y:S04]  /*52e0*/  STS [R9.X4+0xe00], R70 ;  /* 0x000e004609007388 */ /* 0x0001e80000004800 */
[----:B------:R-:W-:Y:S01]  /*52f0*/  @P0 IADD3 R122, R122, 0x1d, RZ ;  /* 0x0000001d7a7a0810 */ /* 0x000fe20007ffe0ff */
[----:B0-----:R-:W-:-:S04]  /*5300*/  HFMA2.MMA R70, -RZ, RZ, 0, 0 ;  /* 0x00000000ff467435 */ /* 0x001fc800000001ff */
[----:B------:R-:W-:-:S04]  /*5310*/  @P0 IMAD R122, R5, 0x70, R122 ;  /* 0x00000070057a0824 */ /* 0x000fc800078e027a */
[----:B------:R-:W-:Y:S02]  /*5320*/  @P0 IMAD R123, R123, 0x310, R122 ;  /* 0x000003107b7b0824 */ /* 0x000fe400078e027a */
[----:B------:R0:W2:Y:S01]  /*5330*/  @P5 LDG.E.CONSTANT R70, [R120.64] ;  /* 0x0000000478465981 */ /* 0x0000a2000c1e9900 */
[----:B------:R-:W-:Y:S01]  /*5340*/  @P5 IADD3 R122, R9, 0x700, RZ ;  /* 0x00000700097a5810 */ /* 0x000fe20007ffe0ff */
[----:B0-----:R-:W-:-:S04]  /*5350*/  @P0 IMAD.WIDE R120, R123, R0, c[0x0][0x160] ;  /* 0x000058007b780625 */ /* 0x001fc800078e0200 */
[----:B------:R-:W-:Y:S01]  /*5360*/  @P1 IMAD R123, R5, 0x70, R9 ;  /* 0x00000070057b1824 */ /* 0x000fe200078e0209 */
[----:B------:R0:W-:Y:S04]  /*5370*/  STS [R9.X4+0xfc0], R71 ;  /* 0x000fc04709007388 */ /* 0x0001e80000004800 */
[----:B------:R-:W-:Y:S01]  /*5380*/  @P1 IADD3 R123, R123, 0x1e85, RZ ;  /* 0x00001e857b7b1810 */ /* 0x000fe20007ffe0ff */
[----:B------:R-:W-:Y:S01]  /*5390*/  @P5 IMAD.HI R122, R122, 0x30c30c31, RZ ;  /* 0x30c30c317a7a5827 */ /* 0x000fe200078e02ff */
[----:B0-----:R-:W-:-:S03]  /*53a0*/  MOV R71, RZ ;  /* 0x000000ff00477202 */ /* 0x001fc60000000f00 */
[----:B------:R-:W-:-:S03]  /*53b0*/  @P1 IMAD R123, R4, 0x6200, R123 ;  /* 0x00006200047b1824 */ /* 0x000fc600078e027b */
[----:B------:R0:W2:Y:S02]  /*53c0*/  @P0 LDG.E.CONSTANT R71, [R120.64] ;  /* 0x0000000478470981 */ /* 0x0000a4000c1e9900 */
[----:B0-----:R-:W-:Y:S01]  /*53d0*/  @P1 IMAD.WIDE R120, R123, R0, c[0x0][0x160] ;  /* 0x000058007b781625 */ /* 0x001fe200078e0200 */
[----:B------:R-:W-:-:S04]  /*53e0*/  @P5 SHF.R.U32.HI R123, RZ, 0x1f, R122 ;  /* 0x0000001fff7b5819 */ /* 0x000fc8000001167a */
[----:B------:R-:W-:Y:S01]  /*53f0*/  @P5 LEA.HI.SX32 R123, R122, R123, 0x1b ;  /* 0x0000007b7a7b5211 */ /* 0x000fe200078fdaff */
[----:B------:R-:W-:-:S05]  /*5400*/  @P5 IMAD R122, R4, 0x6200, R41 ;  /* 0x00006200047a5824 */ /* 0x000fca00078e0229 */
[----:B------:R-:W-:Y:S01]  /*5410*/  @P5 IADD3 R122, R122, -0x1b, RZ ;  /* 0xffffffe57a7a5810 */ /* 0x000fe20007ffe0ff */
[----:B------:R0:W-:Y:S04]  /*5420*/  STS [R9.X4+0x1180], R72 ;  /* 0x0011804809007388 */ /* 0x0001e80000004800 */
[----:B------:R-:W-:-:S04]  /*5430*/  @P5 IMAD R122, R5, 0x70, R122 ;  /* 0x00000070057a5824 */ /* 0x000fc800078e027a */
[----:B------:R-:W-:Y:S01]  /*5440*/  @P5 IMAD R123, R123, 0x310, R122 ;  /* 0x000003107b7b5824 */ /* 0x000fe200078e027a */
[----:B0-----:R-:W-:Y:S01]  /*5450*/  HFMA2.MMA R72, -RZ, RZ, 0, 0 ;  /* 0x00000000ff487435 */ /* 0x001fe200000001ff */
[----:B------:R-:W-:Y:S02]  /*5460*/  @P0 IADD3 R122, R9, 0x770, RZ ;  /* 0x00000770097a0810 */ /* 0x000fe40007ffe0ff */
[----:B------:R-:W-:-:S03]  /*5470*/  @P5 IMAD R123, R40, 0x1c, R123 ;  /* 0x0000001c287b5824 */ /* 0x000fc600078e027b */
[----:B------:R-:W-:-:S04]  /*5480*/  @P0 IMAD.HI R122, R122, 0x30c30c31, RZ ;  /* 0x30c30c317a7a0827 */ /* 0x000fc800078e02ff */
[----:B------:R0:W2:Y:S02]  /*5490*/  @P1 LDG.E.CONSTANT R72, [R120.64] ;  /* 0x0000000478481981 */ /* 0x0000a4000c1e9900 */
[----:B0-----:R-:W-:Y:S01]  /*54a0*/  @P5 IMAD.WIDE R120, R123, R0, c[0x0][0x160] ;  /* 0x000058007b785625 */ /* 0x001fe200078e0200 */
[----:B------:R-:W-:-:S04]  /*54b0*/  @P0 SHF.R.U32.HI R123, RZ, 0x1f, R122 ;  /* 0x0000001fff7b0819 */ /* 0x000fc8000001167a */
[----:B------:R-:W-:Y:S01]  /*54c0*/  @P0 LEA.HI.SX32 R123, R122, R123, 0x1b ;  /* 0x0000007b7a7b0211 */ /* 0x000fe200078fdaff */
[----:B------:R-:W-:-:S05]  /*54d0*/  @P0 IMAD R122, R4, 0x6200, R9 ;  /* 0x00006200047a0824 */ /* 0x000fca00078e0209 */
[----:B------:R-:W-:Y:S01]  /*54e0*/  @P0 IADD3 R122, R122, 0x1d, RZ ;  /* 0x0000001d7a7a0810 */ /* 0x000fe20007ffe0ff */
[----:B------:R0:W-:Y:S04]  /*54f0*/  STS [R9.X4+0x1340], R73 ;  /* 0x0013404909007388 */ /* 0x0001e80000004800 */
[----:B------:R-:W-:Y:S01]  /*5500*/  @P0 IMAD R122, R5, 0x70, R122 ;  /* 0x00000070057a0824 */ /* 0x000fe200078e027a */
[----:B0-----:R-:W-:-:S03]  /*5510*/  MOV R73, RZ ;  /* 0x000000ff00497202 */ /* 0x001fc60000000f00 */
[----:B------:R-:W-:Y:S01]  /*5520*/  @P0 IMAD R123, R123, 0x310, R122 ;  /* 0x000003107b7b0824 */ /* 0x000fe200078e027a */
        /* <DEDUP_REMOVED lines=86> */
[----:B------:R0:W3:Y:S02]  /*5a90*/  @P1 LDG.E.CONSTANT R81, [R120.64] ;  /* 0x0000000478511981 */ /* 0x0000e4000c1e9900 */
        /* <DEDUP_REMOVED lines=9> */
[----:B------:R0:W3:Y:S01]  /*5b30*/  @P5 LDG.E.CONSTANT R82, [R120.64] ;  /* 0x0000000478525981 */ /* 0x0000e2000c1e9900 */
        /* <DEDUP_REMOVED lines=8> */
[----:B------:R0:W3:Y:S02]  /*5bc0*/  @P0 LDG.E.CONSTANT R83, [R120.64] ;  /* 0x0000000478530981 */ /* 0x0000e4000c1e9900 */
        /* <DEDUP_REMOVED lines=12> */
[----:B------:R0:W3:Y:S02]  /*5c90*/  @P1 LDG.E.CONSTANT R84, [R120.64] ;  /* 0x0000000478541981 */ /* 0x0000e4000c1e9900 */
        /* <DEDUP_REMOVED lines=10> */
[----:B------:R1:W3:Y:S01]  /*5d40*/  @P5 LDG.E.CONSTANT R85, [R120.64] ;  /* 0x0000000478555981 */ /* 0x0002e2000c1e9900 */
[----:B------:R-:W-:Y:S01]  /*5d50*/  @P5 IADD3 R122, R9, 0xd90, RZ ;  /* 0x00000d90097a5810 */ /* 0x000fe20007ffe0ff */
[----:B0-----:R-:W-:Y:S01]  /*5d60*/  HFMA2.MMA R86, -RZ, RZ, 0, 0 ;  /* 0x00000000ff567435 */ /* 0x001fe200000001ff */
[----:B-1----:R-:W-:-:S04]  /*5d70*/  @P0 IMAD.WIDE R120, R123, R0, c[0x0][0x160] ;  /* 0x000058007b780625 */ /* 0x002fc800078e0200 */
[----:B------:R-:W-:Y:S02]  /*5d80*/  @P1 IMAD R123, R5, 0x70, R9 ;  /* 0x00000070057b1824 */ /* 0x000fe400078e0209 */
[----:B------:R-:W-:-:S03]  /*5d90*/  @P5 IMAD.HI R122, R122, 0x30c30c31, RZ ;  /* 0x30c30c317a7a5827 */ /* 0x000fc600078e02ff */
[----:B------:R0:W3:Y:S01]  /*5da0*/  @P0 LDG.E.CONSTANT R86, [R120.64] ;  /* 0x0000000478560981 */ /* 0x0000e2000c1e9900 */
        /* <DEDUP_REMOVED lines=39> */
[----:B--2---:R0:W-:Y:S04]  /*6020*/  STS [R9.X4+0x3100], R90 ;  /* 0x0031005a09007388 */ /* 0x0041e80000004800 */
        /* <DEDUP_REMOVED lines=14> */
[----:B------:R1:W-:Y:S01]  /*6110*/  STS [R9.X4+0x3480], R92 ;  /* 0x0034805c09007388 */ /* 0x0003e20000004800 */
[----:B0-----:R-:W-:Y:S02]  /*6120*/  MOV R91, RZ ;  /* 0x000000ff005b7202 */ /* 0x001fe40000000f00 */
[----:B------:R-:W-:Y:S01]  /*6130*/  @P0 IMAD R123, R123, 0x310, R122 ;  /* 0x000003107b7b0824 */ /* 0x000fe200078e027a */
[----:B------:R-:W-:Y:S01]  /*6140*/  MOV R122, 0x3 ;  /* 0x00000003007a7802 */ /* 0x000fe20000000f00 */
[----:B-1----:R-:W-:-:S02]  /*6150*/  HFMA2.MMA R92, -RZ, RZ, 0, 0 ;  /* 0x00000000ff5c7435 */ /* 0x002fc400000001ff */
[----:B------:R0:W2:Y:S02]  /*6160*/  @P5 LDG.E.CONSTANT R91, [R120.64] ;  /* 0x00000004785b5981 */ /* 0x0000a4000c1e9900 */
[----:B0-----:R-:W-:-:S04]  /*6170*/  @P0 IMAD.WIDE R120, R123, R0, c[0x0][0x160] ;  /* 0x000058007b780625 */ /* 0x001fc800078e0200 */
[----:B------:R-:W-:Y:S02]  /*6180*/  @!P3 IMAD R123, R4, 0x60, R9 ;  /* 0x00000060047bb824 */ /* 0x000fe400078e0209 */
[----:B------:R0:W2:Y:S02]  /*6190*/  @P0 LDG.E.CONSTANT R92, [R120.64] ;  /* 0x00000004785c0981 */ /* 0x0000a4000c1e9900 */
[----:B------:R-:W-:Y:S02]  /*61a0*/  @!P3 IMAD R123, R123, R122, 0x1 ;  /* 0x000000017b7bb424 */ /* 0x000fe400078e027a */
[----:B------:R1:W-:Y:S02]  /*61b0*/  STS [R9.X4+0x3800], R103 ;  /* 0x0038006709007388 */ /* 0x0003e40000004800 */
[----:B0-----:R-:W-:-:S05]  /*61c0*/  @!P3 IMAD.WIDE R120, R123, R0, c[0x0][0x168] ;  /* 0x00005a007b78b625 */ /* 0x001fca00078e0200 */
[----:B-1----:R0:W2:Y:S01]  /*61d0*/  @!P3 LDG.E.CONSTANT R103, [R120.64] ;  /* 0x000000047867b981 */ /* 0x0020a2000c1e9900 */
[----:B------:R-:W-:-:S05]  /*61e0*/  @P5 IADD3 R122, R9, 0x1030, RZ ;  /* 0x00001030097a5810 */ /* 0x000fca0007ffe0ff */
[----:B------:R-:W-:-:S05]  /*61f0*/  @P5 IMAD.HI R122, R122, 0x30c30c31, RZ ;  /* 0x30c30c317a7a5827 */ /* 0x000fca00078e02ff */
[----:B------:R-:W-:-:S04]  /*6200*/  @P5 SHF.R.U32.HI R123, RZ, 0x1f, R122 ;  /* 0x0000001fff7b5819 */ /* 0x000fc8000001167a */
[----:B------:R-:W-:Y:S01]  /*6210*/  @P5 LEA.HI.SX32 R123, R122, R123, 0x1b ;  /* 0x0000007b7a7b5211 */ /* 0x000fe200078fdaff */
[----:B------:R-:W-:Y:S02]  /*6220*/  @P5 IMAD R122, R4, 0x6200, R41 ;  /* 0x00006200047a5824 */ /* 0x000fe400078e0229 */
[----:B------:R-:W-:-:S03]  /*6230*/  @P1 IMAD R125, R5, 0x70, R9 ;  /* 0x00000070057d1824 */ /* 0x000fc600078e0209 */
[----:B------:R-:W-:Y:S02]  /*6240*/  @P5 IADD3 R122, R122, -0x1b, RZ ;  /* 0xffffffe57a7a5810 */ /* 0x000fe40007ffe0ff */
[----:B------:R-:W-:Y:S01]  /*6250*/  @P1 IADD3 R125, R125, 0x4965, RZ ;  /* 0x000049657d7d1810 */ /* 0x000fe20007ffe0ff */
[----:B------:R1:W-:Y:S02]  /*6260*/  STS [R9.X4+0x3640], R93 ;  /* 0x0036405d09007388 */ /* 0x0003e40000004800 */
[----:B------:R-:W-:Y:S02]  /*6270*/  @P5 IMAD R122, R5, 0x70, R122 ;  /* 0x00000070057a5824 */ /* 0x000fe400078e027a */
[----:B------:R-:W-:Y:S02]  /*6280*/  @P1 IMAD R125, R4, 0x6200, R125 ;  /* 0x00006200047d1824 */ /* 0x000fe400078e027d */
[----:B------:R-:W-:Y:S01]  /*6290*/  @P5 IMAD R123, R123, 0x310, R122 ;  /* 0x000003107b7b5824 */ /* 0x000fe200078e027a */
[----:B------:R-:W-:Y:S01]  /*62a0*/  @P0 IADD3 R122, R9, 0x10a0, RZ ;  /* 0x000010a0097a0810 */ /* 0x000fe20007ffe0ff */
[----:B-1----:R-:W-:Y:S01]  /*62b0*/  HFMA2.MMA R93, -RZ, RZ, 0, 0 ;  /* 0x00000000ff5d7435 */ /* 0x002fe200000001ff */
[----:B0-----:R-:W-:-:S04]  /*62c0*/  @P1 IMAD.WIDE R120, R125, R0, c[0x0][0x160] ;  /* 0x000058007d781625 */ /* 0x001fc800078e0200 */
[----:B------:R-:W-:Y:S02]  /*62d0*/  @P5 IMAD R123, R40, 0x1c, R123 ;  /* 0x0000001c287b5824 */ /* 0x000fe400078e027b */
[----:B------:R-:W-:-:S03]  /*62e0*/  @P0 IMAD.HI R122, R122, 0x30c30c31, RZ ;  /* 0x30c30c317a7a0827 */ /* 0x000fc600078e02ff */
        /* <DEDUP_REMOVED lines=73> */
[----:B------:R-:W-:-:S03]  /*6780*/  @P0 IMAD R123, R123, 0x310, R122 ;  /* 0x000003107b7b0824 */ /* 0x000fc600078e027a */
[----:B------:R0:W3:Y:S04]  /*6790*/  @P5 LDG.E.CONSTANT R100, [R120.64] ;  /* 0x0000000478645981 */ /* 0x0000e8000c1e9900 */
[----:B------:R1:W-:Y:S01]  /*67a0*/  STS [R9.X4+0x4ec0], R102 ;  /* 0x004ec06609007388 */ /* 0x0003e20000004800 */
[----:B0-----:R-:W-:Y:S01]  /*67b0*/  @P0 IMAD.WIDE R120, R123, R0, c[0x0][0x160] ;  /* 0x000058007b780625 */ /* 0x001fe200078e0200 */
[----:B------:R-:W-:Y:S02]  /*67c0*/  MOV R123, 0x30 ;  /* 0x00000030007b7802 */ /* 0x000fe40000000f00 */
[----:B------:R-:W-:Y:S03]  /*67d0*/  STS [R9.X4+0x4600], R101 ;  /* 0x0046006509007388 */ /* 0x000fe60000004800 */
[----:B-1----:R-:W-:Y:S01]  /*67e0*/  IMAD R102, R10, R123, 0x5400 ;  /* 0x000054000a667424 */ /* 0x002fe200078e027b */
[----:B------:R-:W-:Y:S04]  /*67f0*/  STS [R9.X4+0x47c0], R22 ;  /* 0x0047c01609007388 */ /* 0x000fe80000004800 */
[----:B------:R-:W-:Y:S04]  /*6800*/  STS [R9.X4+0x4980], R23 ;  /* 0x0049801709007388 */ /* 0x000fe80000004800 */
[----:B------:R-:W-:Y:S04]  /*6810*/  STS [R9.X4+0x4b40], R42 ;  /* 0x004b402a09007388 */ /* 0x000fe80000004800 */
[----:B------:R-:W-:Y:S04]  /*6820*/  STS [R9.X4+0x4d00], R43 ;  /* 0x004d002b09007388 */ /* 0x000fe80000004800 */
[----:B------:R-:W-:Y:S04]  /*6830*/  STS [R9.X4+0x5080], R20 ;  /* 0x0050801409007388 */ /* 0x000fe80000004800 */
[----:B------:R-:W-:Y:S04]  /*6840*/  STS [R9.X4+0x5240], R21 ;  /* 0x0052401509007388 */ /* 0x000fe80000004800 */
[----:B--2---:R-:W-:Y:S04]  /*6850*/  @!P3 STS [R9.X4+0x5400], R103 ;  /* 0x005400670900b388 */ /* 0x004fe80000004800 */
[----:B------:R-:W-:Y:S06]  /*6860*/  BAR.SYNC 0x0 ;  /* 0x0000000000007b1d */ /* 0x000fec0000000000 */
[----:B------:R-:W-:Y:S04]  /*6870*/  LDS R43, [R2.X4] ;  /* 0x00000000022b7984 */ /* 0x000fe80000004800 */
[----:B------:R-:W-:Y:S04]  /*6880*/  LDS R42, [R2.X4+0x38] ;  /* 0x00003800022a7984 */ /* 0x000fe80000004800 */
[----:B------:R-:W0:Y:S01]  /*6890*/  LDS.128 R20, [R102] ;  /* 0x0000000066147984 */ /* 0x000e220000000c00 */
[----:B------:R-:W-:-:S02]  /*68a0*/  FFMA R46, R117, R24, R46 ;  /* 0x00000018752e7223 */ /* 0x000fc4000000002e */
[----:B------:R-:W-:Y:S01]  /*68b0*/  FFMA R47, R116, R24, R47 ;  /* 0x00000018742f7223 */ /* 0x000fe2000000002f */
[----:B------:R-:W-:Y:S01]  /*68c0*/  @P5 IADD3 R24, R9, 0x1420, RZ ;  /* 0x0000142009185810 */ /* 0x000fe20007ffe0ff */
[----:B------:R-:W-:Y:S01]  /*68d0*/  FFMA R57, R112, R32, R57 ;  /* 0x0000002070397223 */ /* 0x000fe20000000039 */
[----:B------:R-:W-:Y:S01]  /*68e0*/  LDS R117, [R2.X4+0x1538] ;  /* 0x0015380002757984 */ /* 0x000fe20000004800 */
[----:B------:R-:W-:Y:S02]  /*68f0*/  FFMA R106, R106, R39, R64 ;  /* 0x000000276a6a7223 */ /* 0x000fe40000000040 */
[-C--:B------:R-:W-:Y:S01]  /*6900*/  FFMA R109, R109, R27.reuse, R25 ;  /* 0x0000001b6d6d7223 */ /* 0x080fe20000000019 */
[----:B------:R-:W-:Y:S01]  /*6910*/  LDS R116, [R2.X4+0x17d8] ;  /* 0x0017d80002747984 */ /* 0x000fe20000004800 */
[----:B------:R-:W-:Y:S02]  /*6920*/  FFMA R108, R108, R27, R26 ;  /* 0x0000001b6c6c7223 */ /* 0x000fe4000000001a */
[----:B------:R-:W-:-:S02]  /*6930*/  FFMA R44, R119, R28, R44 ;  /* 0x0000001c772c7223 */ /* 0x000fc4000000002c */
[----:B------:R-:W-:Y:S01]  /*6940*/  FFMA R55, R118, R28, R55 ;  /* 0x0000001c76377223 */ /* 0x000fe20000000037 */
[----:B------:R-:W-:Y:S01]  /*6950*/  LDS R119, [R2.X4+0x1500] ;  /* 0x0015000002777984 */ /* 0x000fe20000004800 */
[-C--:B------:R-:W-:Y:S02]  /*6960*/  FFMA R115, R115, R36.reuse, R48 ;  /* 0x0000002473737223 */ /* 0x080fe40000000030 */
[----:B------:R-:W-:Y:S01]  /*6970*/  FFMA R114, R114, R36, R51 ;  /* 0x0000002472727223 */ /* 0x000fe20000000033 */
[----:B------:R-:W-:Y:S01]  /*6980*/  LDS R118, [R2.X4+0x17a0] ;  /* 0x0017a00002767984 */ /* 0x000fe20000004800 */
[----:B------:R-:W-:Y:S02]  /*6990*/  FFMA R52, R113, R32, R52 ;  /* 0x0000002071347223 */ /* 0x000fe40000000034 */
[-C--:B------:R-:W-:Y:S01]  /*69a0*/  FFMA R111, R111, R31.reuse, R29 ;  /* 0x0000001f6f6f7223 */ /* 0x080fe2000000001d */
[----:B------:R-:W-:Y:S01]  /*69b0*/  LDS R36, [R2.X4+0x41d8] ;  /* 0x0041d80002247984 */ /* 0x000fe20000004800 */
[----:B------:R-:W-:-:S02]  /*69c0*/  FFMA R110, R110, R31, R30 ;  /* 0x0000001f6e6e7223 */ /* 0x000fc4000000001e */
[----:B------:R-:W-:Y:S01]  /*69d0*/  FFMA R107, R107, R39, R63 ;  /* 0x000000276b6b7223 */ /* 0x000fe2000000003f */
[----:B------:R-:W-:Y:S01]  /*69e0*/  LDS.128 R28, [R102+0xc0] ;  /* 0x0000c000661c7984 */ /* 0x000fe20000000c00 */
[-C--:B-----5:R-:W-:Y:S02]  /*69f0*/  FFMA R105, R105, R35.reuse, R33 ;  /* 0x0000002369697223 */ /* 0x0a0fe40000000021 */
[----:B------:R-:W-:Y:S01]  /*6a00*/  FFMA R104, R104, R35, R65 ;  /* 0x0000002368687223 */ /* 0x000fe20000000041 */
[----:B------:R-:W1:Y:S04]  /*6a10*/  LDS R63, [R2.X4+0x2a38] ;  /* 0x002a3800023f7984 */ /* 0x000e680000004800 */
[----:B------:R-:W2:Y:S01]  /*6a20*/  LDS R48, [R2.X4+0x2ca0] ;  /* 0x002ca00002307984 */ /* 0x000ea20000004800 */
[----:B0-----:R-:W-:-:S03]  /*6a30*/  FFMA R64, R20, R43, R34 ;  /* 0x0000002b14407223 */ /* 0x001fc60000000022 */
[----:B------:R-:W-:Y:S01]  /*6a40*/  LDS R51, [R2.X4+0x2a0] ;  /* 0x0002a00002337984 */ /* 0x000fe20000004800 */
[----:B------:R-:W-:Y:S02]  /*6a50*/  FFMA R112, R20, R42, R67 ;  /* 0x0000002a14707223 */ /* 0x000fe40000000043 */
[----:B------:R-:W-:Y:S01]  /*6a60*/  @P5 IMAD.HI R20, R24, 0x30c30c31, RZ ;  /* 0x30c30c3118145827 */ /* 0x000fe200078e02ff */
[----:B------:R-:W-:Y:S04]  /*6a70*/  LDS R42, [R2.X4+0x41a0] ;  /* 0x0041a000022a7984 */ /* 0x000fe80000004800 */
[----:B------:R-:W0:Y:S04]  /*6a80*/  LDS.128 R24, [R102+0x60] ;  /* 0x0000600066187984 */ /* 0x000e280000000c00 */
[----:B------:R-:W5:Y:S04]  /*6a90*/  LDS.128 R32, [R102+0x120] ;  /* 0x0001200066207984 */ /* 0x000f680000000c00 */
[----:B------:R-:W4:Y:S04]  /*6aa0*/  LDS R67, [R2.X4+0x2cd8] ;  /* 0x002cd80002437984 */ /* 0x000f280000004800 */
[----:B------:R-:W4:Y:S04]  /*6ab0*/  LDS R65, [R2.X4+0x2d8] ;  /* 0x0002d80002417984 */ /* 0x000f280000004800 */
[----:B------:R-:W4:Y:S01]  /*6ac0*/  LDS R113, [R2.X4+0x2a00] ;  /* 0x002a000002717984 */ /* 0x000f220000004800 */
[----:B------:R-:W-:Y:S01]  /*6ad0*/  HFMA2.MMA R101, -RZ, RZ, 0, 0 ;  /* 0x00000000ff657435 */ /* 0x000fe200000001ff */
[----:B------:R-:W-:Y:S01]  /*6ae0*/  @P1 IMAD R122, R5, 0x70, R9 ;  /* 0x00000070057a1824 */ /* 0x000fe200078e0209 */
[----:B------:R-:W-:Y:S01]  /*6af0*/  HFMA2.MMA R103, -RZ, RZ, 0, 0 ;  /* 0x00000000ff677435 */ /* 0x000fe200000001ff */
[----:B------:R-:W-:Y:S01]  /*6b00*/  @P5 IMAD R41, R4, 0x6200, R41 ;  /* 0x0000620004295824 */ /* 0x000fe200078e0229 */
[----:B------:R-:W4:Y:S01]  /*6b10*/  LDS R39, [R2.X4+0x3f38] ;  /* 0x003f380002277984 */ /* 0x000f220000004800 */
[----:B-1----:R-:W-:-:S03]  /*6b20*/  FFMA R66, R28, R63, R66 ;  /* 0x0000003f1c427223 */ /* 0x002fc60000000042 */
[----:B------:R-:W1:Y:S01]  /*6b30*/  LDS R43, [R2.X4+0x3f00] ;  /* 0x003f0000022b7984 */ /* 0x000e620000004800 */
[----:B--2---:R-:W-:-:S03]  /*6b40*/  FFMA R63, R48, R31, R45 ;  /* 0x0000001f303f7223 */ /* 0x004fc6000000002d */
[----:B------:R2:W3:Y:S01]  /*6b50*/  @P0 LDG.E.CONSTANT R101, [R120.64] ;  /* 0x0000000478650981 */ /* 0x0004e2000c1e9900 */
[----:B0-----:R-:W-:-:S03]  /*6b60*/  FFMA R62, R24, R117, R62 ;  /* 0x00000075183e7223 */ /* 0x001fc6000000003e */
[----:B------:R-:W-:Y:S01]  /*6b70*/  LDS R45, [R2.X4+0x1a78] ;  /* 0x001a7800022d7984 */ /* 0x000fe20000004800 */
[----:B------:R-:W-:Y:S02]  /*6b80*/  FFMA R53, R118, R27, R53 ;  /* 0x0000001b76357223 */ /* 0x000fe40000000035 */
[-C--:B-----5:R-:W-:Y:S02]  /*6b90*/  FFMA R117, R42, R35.reuse, R49 ;  /* 0x000000232a757223 */ /* 0x0a0fe40000000031 */
[----:B------:R-:W-:Y:S02]  /*6ba0*/  FFMA R61, R36, R35, R61 ;  /* 0x00000023243d7223 */ /* 0x000fe4000000003d */
[----:B------:R-:W-:Y:S01]  /*6bb0*/  FFMA R59, R116, R27, R59 ;  /* 0x0000001b743b7223 */ /* 0x000fe2000000003b */
[----:B------:R-:W0:Y:S01]  /*6bc0*/  LDS R35, [R2.X4+0x2a70] ;  /* 0x002a700002237984 */ /* 0x000e220000004800 */
[----:B----4-:R-:W-:-:S03]  /*6bd0*/  FFMA R67, R67, R31, R60 ;  /* 0x0000001f43437223 */ /* 0x010fc6000000003c */
[----:B------:R-:W4:Y:S04]  /*6be0*/  LDS R27, [R2.X4+0x1570] ;  /* 0x00157000021b7984 */ /* 0x000f280000004800 */
[----:B------:R-:W5:Y:S01]  /*6bf0*/  LDS R31, [R2.X4+0x15a8] ;  /* 0x0015a800021f7984 */ /* 0x000f620000004800 */
[----:B--2---:R-:W-:Y:S01]  /*6c00*/  @P1 IADD3 R121, R122, 0x5bc5, RZ ;  /* 0x00005bc57a791810 */ /* 0x004fe20007ffe0ff */
[-C--:B------:R-:W-:Y:S02]  /*6c10*/  FFMA R51, R51, R23.reuse, R56 ;  /* 0x0000001733337223 */ /* 0x080fe40000000038 */
[----:B------:R-:W-:Y:S01]  /*6c20*/  FFMA R65, R65, R23, R58 ;  /* 0x0000001741417223 */ /* 0x000fe2000000003a */
[----:B------:R-:W-:Y:S01]  /*6c30*/  LDS R116, [R2.X4+0x3fa8] ;  /* 0x003fa80002747984 */ /* 0x000fe20000004800 */
[----:B------:R-:W-:Y:S01]  /*6c40*/  @P1 IMAD R121, R4, 0x6200, R121 ;  /* 0x0000620004791824 */ /* 0x000fe200078e0279 */
[----:B------:R-:W-:Y:S01]  /*6c50*/  @P0 IADD3 R23, R9, 0x1490, RZ ;  /* 0x0000149009170810 */ /* 0x000fe20007ffe0ff */
[----:B------:R-:W-:Y:S01]  /*6c60*/  FFMA R56, R24, R119, R37 ;  /* 0x0000007718387223 */ /* 0x000fe20000000025 */
[----:B------:R-:W-:Y:S01]  /*6c70*/  LDS R60, [R2.X4+0x578] ;  /* 0x00057800023c7984 */ /* 0x000fe20000004800 */
[----:B------:R-:W-:-:S03]  /*6c80*/  @P1 IMAD.WIDE R120, R121, R0, c[0x0][0x160] ;  /* 0x0000580079781625 */ /* 0x000fc600078e0200 */
[----:B------:R-:W-:Y:S01]  /*6c90*/  LDS R119, [R2.X4+0x1a40] ;  /* 0x001a400002777984 */ /* 0x000fe20000004800 */
[----:B------:R-:W-:Y:S02]  /*6ca0*/  FFMA R24, R28, R113, R38 ;  /* 0x000000711c187223 */ /* 0x000fe40000000026 */
[----:B------:R-:W-:Y:S01]  /*6cb0*/  @P0 IMAD R48, R4, 0x6200, R9 ;  /* 0x0000620004300824 */ /* 0x000fe200078e0209 */
[----:B------:R2:W3:Y:S01]  /*6cc0*/  @P1 LDG.E.CONSTANT R103, [R120.64] ;  /* 0x0000000478671981 */ /* 0x0004e2000c1e9900 */
[----:B------:R-:W-:-:S03]  /*6cd0*/  @P0 IMAD.HI R28, R23, 0x30c30c31, RZ ;  /* 0x30c30c31171c0827 */ /* 0x000fc600078e02ff */
[----:B------:R-:W-:Y:S01]  /*6ce0*/  @P0 IADD3 R48, R48, 0x1d, RZ ;  /* 0x0000001d30300810 */ /* 0x000fe20007ffe0ff */
[C---:B------:R-:W-:Y:S01]  /*6cf0*/  FFMA R54, R32.reuse, R39, R54 ;  /* 0x0000002720367223 */ /* 0x040fe20000000036 */
[----:B------:R-:W5:Y:S01]  /*6d00*/  LDS R113, [R2.X4+0x3f70] ;  /* 0x003f700002717984 */ /* 0x000f620000004800 */
[----:B--2---:R-:W-:Y:S01]  /*6d10*/  @P5 IADD3 R120, R41, -0x1b, RZ ;  /* 0xffffffe529785810 */ /* 0x004fe20007ffe0ff */
[----:B-1----:R-:W-:Y:S01]  /*6d20*/  FFMA R50, R32, R43, R50 ;  /* 0x0000002b20327223 */ /* 0x002fe20000000032 */
[----:B------:R-:W-:Y:S01]  /*6d30*/  @P5 SHF.R.U32.HI R41, RZ, 0x1f, R20 ;  /* 0x0000001fff295819 */ /* 0x000fe20000011614 */
[----:B------:R-:W-:Y:S01]  /*6d40*/  LDS R121, [R2.X4+0x540] ;  /* 0x0005400002797984 */ /* 0x000fe20000004800 */
[----:B------:R-:W-:Y:S01]  /*6d50*/  @P0 SHF.R.U32.HI R49, RZ, 0x1f, R28 ;  /* 0x0000001fff310819 */ /* 0x000fe2000001161c */
[----:B------:R-:W-:Y:S01]  /*6d60*/  @P5 IMAD R120, R5, 0x70, R120 ;  /* 0x0000007005785824 */ /* 0x000fe200078e0278 */
[----:B------:R-:W-:Y:S01]  /*6d70*/  @P5 LEA.HI.SX32 R41, R20, R41, 0x1b ;  /* 0x0000002914295211 */ /* 0x000fe200078fdaff */
[----:B0-----:R-:W-:Y:S01]  /*6d80*/  FFMA R35, R35, R29, R24 ;  /* 0x0000001d23237223 */ /* 0x001fe20000000018 */
[----:B------:R-:W-:Y:S01]  /*6d90*/  MOV R24, 0x3 ;  /* 0x0000000300187802 */ /* 0x000fe20000000f00 */
[----:B----4-:R-:W-:Y:S01]  /*6da0*/  FFMA R27, R27, R25, R56 ;  /* 0x000000191b1b7223 */ /* 0x010fe20000000038 */
[----:B------:R-:W-:Y:S01]  /*6db0*/  @P0 LEA.HI.SX32 R49, R28, R49, 0x1b ;  /* 0x000000311c310211 */ /* 0x000fe200078fdaff */
[----:B------:R-:W-:Y:S01]  /*6dc0*/  @P5 IMAD R41, R41, 0x310, R120 ;  /* 0x0000031029295824 */ /* 0x000fe200078e0278 */
[----:B------:R-:W0:Y:S01]  /*6dd0*/  LDS R23, [R2.X4+0x70] ;  /* 0x0000700002177984 */ /* 0x000e220000004800 */
[----:B-----5:R-:W-:-:S02]  /*6de0*/  FFMA R31, R31, R25, R62 ;  /* 0x000000191f1f7223 */ /* 0x020fc4000000003e */
[----:B------:R-:W-:Y:S01]  /*6df0*/  @!P3 IMAD R25, R4, 0x60, R9 ;  /* 0x000000600419b824 */ /* 0x000fe200078e0209 */
[----:B------:R-:W1:Y:S01]  /*6e00*/  LDS R118, [R2.X4+0x2aa8] ;  /* 0x002aa80002767984 */ /* 0x000e620000004800 */
[----:B------:R-:W-:Y:S01]  /*6e10*/  @P0 IMAD R48, R5, 0x70, R48 ;  /* 0x0000007005300824 */ /* 0x000fe200078e0230 */
[----:B------:R-:W-:Y:S01]  /*6e20*/  HFMA2.MMA R28, -RZ, RZ, 0, 0 ;  /* 0x00000000ff1c7435 */ /* 0x000fe200000001ff */
[----:B------:R-:W-:Y:S01]  /*6e30*/  @!P3 IMAD R25, R25, R24, 0x2 ;  /* 0x000000021919b424 */ /* 0x000fe200078e0218 */
[----:B------:R-:W-:Y:S01]  /*6e40*/  MOV R20, RZ ;  /* 0x000000ff00147202 */ /* 0x000fe20000000f00 */
[----:B------:R-:W-:Y:S01]  /*6e50*/  @P5 IMAD R41, R40, 0x1c, R41 ;  /* 0x0000001c28295824 */ /* 0x000fe200078e0229 */
[----:B------:R-:W2:Y:S01]  /*6e60*/  LDS.128 R36, [R102+0x10] ;  /* 0x0000100066247984 */ /* 0x000ea20000000c00 */
[----:B------:R-:W-:Y:S02]  /*6e70*/  @P0 IMAD R49, R49, 0x310, R48 ;  /* 0x0000031031310824 */ /* 0x000fe400078e0230 */
[-C--:B------:R-:W-:Y:S01]  /*6e80*/  @!P3 IMAD.WIDE R24, R25, R0.reuse, c[0x0][0x168] ;  /* 0x00005a001918b625 */ /* 0x080fe200078e0200 */
[----:B------:R-:W4:Y:S03]  /*6e90*/  LDS R120, [R2.X4+0xa8] ;  /* 0x0000a80002787984 */ /* 0x000f260000004800 */
[-C--:B------:R-:W-:Y:S01]  /*6ea0*/  @P5 IMAD.WIDE R40, R41, R0.reuse, c[0x0][0x160] ;  /* 0x0000580029285625 */ /* 0x080fe200078e0200 */
[----:B------:R-:W5:Y:S03]  /*6eb0*/  LDS R32, [R2.X4+0x310] ;  /* 0x0003100002207984 */ /* 0x000f660000004800 */
[----:B------:R-:W-:Y:S01]  /*6ec0*/  @P0 IMAD.WIDE R48, R49, R0, c[0x0][0x160] ;  /* 0x0000580031300625 */ /* 0x000fe200078e0200 */
[----:B------:R0:W3:Y:S04]  /*6ed0*/  @P5 LDG.E.CONSTANT R20, [R40.64] ;  /* 0x0000000428145981 */ /* 0x0000e8000c1e9900 */
[----:B------:R0:W3:Y:S04]  /*6ee0*/  @P0 LDG.E.CONSTANT R28, [R48.64] ;  /* 0x00000004301c0981 */ /* 0x0000e8000c1e9900 */
[----:B------:R0:W3:Y:S04]  /*6ef0*/  @!P3 LDG.E.CONSTANT R24, [R24.64] ;  /* 0x000000041818b981 */ /* 0x0000e8000c1e9900 */
[----:B0-----:R-:W0:Y:S04]  /*6f00*/  LDS.128 R40, [R102+0x70] ;  /* 0x0000700066287984 */ /* 0x001e280000000c00 */
[----:B------:R-:W0:Y:S01]  /*6f10*/  LDS R58, [R2.X4+0x348] ;  /* 0x00034800023a7984 */ /* 0x000e220000004800 */
[----:B------:R-:W-:-:S02]  /*6f20*/  FFMA R113, R113, R33, R50 ;  /* 0x0000002171717223 */ /* 0x000fc40000000032 */
[----:B------:R-:W-:Y:S02]  /*6f30*/  FFMA R33, R116, R33, R54 ;  /* 0x0000002174217223 */ /* 0x000fe40000000036 */
[----:B------:R-:W-:Y:S01]  /*6f40*/  FFMA R23, R23, R21, R64 ;  /* 0x0000001517177223 */ /* 0x000fe20000000040 */
[----:B------:R-:W-:Y:S01]  /*6f50*/  LDS R116, [R2.X4+0x4478] ;  /* 0x0044780002747984 */ /* 0x000fe20000004800 */
[----:B-1----:R-:W-:-:S03]  /*6f60*/  FFMA R29, R118, R29, R66 ;  /* 0x0000001d761d7223 */ /* 0x002fc60000000042 */
[----:B------:R-:W-:Y:S01]  /*6f70*/  LDS R64, [R2.X4+0x2f40] ;  /* 0x002f400002407984 */ /* 0x000fe20000004800 */
[C---:B--2---:R-:W-:Y:S02]  /*6f80*/  FFMA R56, R38.reuse, R60, R55 ;  /* 0x0000003c26387223 */ /* 0x044fe40000000037 */
[----:B------:R-:W-:Y:S01]  /*6f90*/  FFMA R54, R38, R121, R44 ;  /* 0x0000007926367223 */ /* 0x000fe2000000002c */
[----:B------:R-:W-:Y:S01]  /*6fa0*/  LDS R66, [R2.X4+0x2d48] ;  /* 0x002d480002427984 */ /* 0x000fe20000004800 */
[----:B----4-:R-:W-:-:S03]  /*6fb0*/  FFMA R21, R120, R21, R112 ;  /* 0x0000001578157223 */ /* 0x010fc60000000070 */
[----:B------:R-:W-:Y:S01]  /*6fc0*/  LDS R121, [R2.X4+0x2f78] ;  /* 0x002f780002797984 */ /* 0x000fe20000004800 */
[----:B-----5:R-:W-:-:S03]  /*6fd0*/  FFMA R32, R32, R36, R51 ;  /* 0x0000002420207223 */ /* 0x020fc60000000033 */
[----:B------:R-:W-:Y:S04]  /*6fe0*/  LDS R112, [R2.X4+0x4210] ;  /* 0x0042100002707984 */ /* 0x000fe80000004800 */
[----:B------:R-:W-:Y:S04]  /*6ff0*/  LDS.128 R48, [R102+0x130] ;  /* 0x0001300066307984 */ /* 0x000fe80000000c00 */
[----:B------:R-:W1:Y:S04]  /*7000*/  LDS R38, [R2.X4+0x1810] ;  /* 0x0018100002267984 */ /* 0x000e680000004800 */
[----:B------:R-:W2:Y:S01]  /*7010*/  LDS R118, [R2.X4+0x1848] ;  /* 0x0018480002767984 */ /* 0x000ea20000004800 */
[----:B0-----:R-:W-:-:S02]  /*7020*/  FFMA R60, R42, R119, R46 ;  /* 0x000000772a3c7223 */ /* 0x001fc4000000002e */
[----:B------:R-:W-:Y:S01]  /*7030*/  FFMA R62, R42, R45, R47 ;  /* 0x0000002d2a3e7223 */ /* 0x000fe2000000002f */
[----:B------:R-:W-:Y:S01]  /*7040*/  LDS R119, [R2.X4+0x4440] ;  /* 0x0044400002777984 */ /* 0x000fe20000004800 */
[----:B------:R-:W-:-:S03]  /*7050*/  FFMA R36, R58, R36, R65 ;  /* 0x000000243a247223 */ /* 0x000fc60000000041 */
[----:B------:R-:W-:Y:S04]  /*7060*/  LDS R42, [R2.X4+0x2d10] ;  /* 0x002d1000022a7984 */ /* 0x000fe80000004800 */
[----:B------:R-:W0:Y:S04]  /*7070*/  LDS.128 R44, [R102+0xd0] ;  /* 0x0000d000662c7984 */ /* 0x000e280000000c00 */
[----:B------:R-:W4:Y:S04]  /*7080*/  LDS R58, [R2.X4+0x5b0] ;  /* 0x0005b000023a7984 */ /* 0x000f280000004800 */
[----:B------:R-:W5:Y:S04]  /*7090*/  LDS R55, [R2.X4+0x5e8] ;  /* 0x0005e80002377984 */ /* 0x000f680000004800 */
[----:B------:R-:W4:Y:S04]  /*70a0*/  LDS R65, [R2.X4+0x4248] ;  /* 0x0042480002417984 */ /* 0x000f280000004800 */
[----:B------:R-:W-:Y:S01]  /*70b0*/  LDS R120, [R2.X4+0x3fe0] ;  /* 0x003fe00002787984 */ /* 0x000fe20000004800 */
[----:B-1----:R-:W-:-:S02]  /*70c0*/  FFMA R38, R38, R40, R53 ;  /* 0x0000002826267223 */ /* 0x002fc40000000035 */
[----:B--2---:R-:W-:Y:S02]  /*70d0*/  FFMA R40, R118, R40, R59 ;  /* 0x0000002876287223 */ /* 0x004fe4000000003b */
[----:B------:R-:W-:Y:S01]  /*70e0*/  LDS R118, [R2.X4+0x44e8] ;  /* 0x0044e80002767984 */ /* 0x000fe20000004800 */
[----:B0-----:R-:W-:Y:S02]  /*70f0*/  FFMA R42, R42, R44, R63 ;  /* 0x0000002c2a2a7223 */ /* 0x001fe4000000003f */
[C---:B------:R-:W-:Y:S01]  /*7100*/  FFMA R64, R46.reuse, R64, R115 ;  /* 0x000000402e407223 */ /* 0x040fe20000000073 */
[----:B------:R-:W-:Y:S01]  /*7110*/  LDS R63, [R2.X4+0x818] ;  /* 0x00081800023f7984 */ /* 0x000fe20000004800 */
[----:B------:R-:W-:Y:S02]  /*7120*/  FFMA R114, R46, R121, R114 ;  /* 0x000000792e727223 */ /* 0x000fe40000000072 */
[----:B------:R-:W-:Y:S02]  /*7130*/  FFMA R44, R66, R44, R67 ;  /* 0x0000002c422c7223 */ /* 0x000fe40000000043 */
[----:B------:R-:W-:Y:S01]  /*7140*/  FFMA R66, R50, R119, R52 ;  /* 0x0000007732427223 */ /* 0x000fe20000000034 */
[----:B------:R-:W-:Y:S01]  /*7150*/  LDS R67, [R2.X4+0x44b0] ;  /* 0x0044b00002437984 */ /* 0x000fe20000004800 */
[----:B------:R-:W-:-:S02]  /*7160*/  FFMA R46, R112, R48, R117 ;  /* 0x00000030702e7223 */ /* 0x000fc40000000075 */
[----:B------:R-:W-:Y:S01]  /*7170*/  FFMA R50, R50, R116, R57 ;  /* 0x0000007432327223 */ /* 0x000fe20000000039 */
[----:B------:R-:W0:Y:S01]  /*7180*/  LDS R117, [R2.X4+0x2fb0] ;  /* 0x002fb00002757984 */ /* 0x000e220000004800 */
[-C--:B----4-:R-:W-:Y:S02]  /*7190*/  FFMA R25, R58, R39.reuse, R54 ;  /* 0x000000273a197223 */ /* 0x090fe40000000036 */
[----:B-----5:R-:W-:Y:S01]  /*71a0*/  FFMA R115, R55, R39, R56 ;  /* 0x0000002737737223 */ /* 0x020fe20000000038 */
[----:B------:R-:W1:Y:S01]  /*71b0*/  LDS R119, [R2.X4+0x2fe8] ;  /* 0x002fe80002777984 */ /* 0x000e620000004800 */
[----:B------:R-:W-:-:S03]  /*71c0*/  FFMA R48, R65, R48, R61 ;  /* 0x0000003041307223 */ /* 0x000fc6000000003d */
[----:B------:R-:W-:Y:S04]  /*71d0*/  LDS R112, [R2.X4+0x1ce0] ;  /* 0x001ce00002707984 */ /* 0x000fe80000004800 */
[----:B------:R-:W2:Y:S04]  /*71e0*/  LDS.128 R56, [R102+0x80] ;  /* 0x0000800066387984 */ /* 0x000ea80000000c00 */
[----:B------:R-:W4:Y:S04]  /*71f0*/  LDS R39, [R2.X4+0x1ab0] ;  /* 0x001ab00002277984 */ /* 0x000f280000004800 */
[----:B------:R-:W-:Y:S04]  /*7200*/  LDS R116, [R2.X4+0x7e0] ;  /* 0x0007e00002747984 */ /* 0x000fe80000004800 */
[----:B------:R-:W5:Y:S04]  /*7210*/  LDS.128 R52, [R102+0x20] ;  /* 0x0000200066347984 */ /* 0x000f680000000c00 */
[----:B------:R-:W5:Y:S04]  /*7220*/  LDS R61, [R2.X4+0x1d18] ;  /* 0x001d1800023d7984 */ /* 0x000f680000004800 */
[----:B------:R-:W5:Y:S01]  /*7230*/  LDS R65, [R2.X4+0x1ae8] ;  /* 0x001ae80002417984 */ /* 0x000f620000004800 */
[----:B0-----:R-:W-:-:S02]  /*7240*/  FFMA R117, R117, R47, R64 ;  /* 0x0000002f75757223 */ /* 0x001fc40000000040 */
[----:B-1----:R-:W-:Y:S02]  /*7250*/  FFMA R119, R119, R47, R114 ;  /* 0x0000002f77777223 */ /* 0x002fe40000000072 */
[-C--:B------:R-:W-:Y:S01]  /*7260*/  FFMA R47, R67, R51.reuse, R66 ;  /* 0x00000033432f7223 */ /* 0x080fe20000000042 */
[----:B------:R-:W-:Y:S01]  /*7270*/  LDS R114, [R2.X4+0x46e0] ;  /* 0x0046e00002727984 */ /* 0x000fe20000004800 */
[----:B------:R-:W-:-:S03]  /*7280*/  FFMA R51, R118, R51, R50 ;  /* 0x0000003376337223 */ /* 0x000fc60000000032 */
[----:B------:R-:W0:Y:S01]  /*7290*/  LDS R50, [R2.X4+0x850] ;  /* 0x0008500002327984 */ /* 0x000e220000004800 */
[----:B--2---:R-:W-:-:S03]  /*72a0*/  FFMA R109, R57, R112, R109 ;  /* 0x00000070396d7223 */ /* 0x004fc6000000006d */
[----:B------:R-:W-:Y:S01]  /*72b0*/  LDS R112, [R2.X4+0x3218] ;  /* 0x0032180002707984 */ /* 0x000fe20000004800 */
[----:B----4-:R-:W-:-:S03]  /*72c0*/  FFMA R39, R39, R43, R60 ;  /* 0x0000002b27277223 */ /* 0x010fc6000000003c */
[----:B------:R-:W-:Y:S01]  /*72d0*/  LDS R118, [R2.X4+0x1d88] ;  /* 0x001d880002767984 */ /* 0x000fe20000004800 */
[C---:B-----5:R-:W-:Y:S02]  /*72e0*/  FFMA R111, R53.reuse, R116, R111 ;  /* 0x00000074356f7223 */ /* 0x060fe4000000006f */
[----:B------:R-:W-:Y:S01]  /*72f0*/  FFMA R53, R53, R63, R110 ;  /* 0x0000003f35357223 */ /* 0x000fe2000000006e */
[----:B------:R-:W-:Y:S01]  /*7300*/  LDS R116, [R2.X4+0x1d50] ;  /* 0x001d500002747984 */ /* 0x000fe20000004800 */
[----:B------:R-:W-:-:S03]  /*7310*/  FFMA R57, R57, R61, R108 ;  /* 0x0000003d39397223 */ /* 0x000fc6000000006c */
[----:B------:R-:W1:Y:S01]  /*7320*/  LDS R108, [R2.X4+0x888] ;  /* 0x00088800026c7984 */ /* 0x000e620000004800 */
[----:B------:R-:W-:-:S03]  /*7330*/  FFMA R43, R65, R43, R62 ;  /* 0x0000002b412b7223 */ /* 0x000fc6000000003e */
[----:B------:R-:W2:Y:S04]  /*7340*/  LDS.128 R60, [R102+0xe0] ;  /* 0x0000e000663c7984 */ /* 0x000ea80000000c00 */
[----:B------:R-:W4:Y:S04]  /*7350*/  LDS R110, [R2.X4+0x31e0] ;  /* 0x0031e000026e7984 */ /* 0x000f280000004800 */
[----:B------:R-:W5:Y:S01]  /*7360*/  LDS.128 R64, [R102+0x140] ;  /* 0x0001400066407984 */ /* 0x000f620000000c00 */
[-C--:B0-----:R-:W-:Y:S02]  /*7370*/  FFMA R50, R50, R54.reuse, R111 ;  /* 0x0000003632327223 */ /* 0x081fe4000000006f */
[----:B-1----:R-:W-:-:S02]  /*7380*/  FFMA R54, R108, R54, R53 ;  /* 0x000000366c367223 */ /* 0x002fc40000000035 */
[----:B------:R-:W-:Y:S01]  /*7390*/  FFMA R108, R116, R58, R109 ;  /* 0x0000003a746c7223 */ /* 0x000fe2000000006d */
[----:B------:R-:W-:Y:S01]  /*73a0*/  LDS R53, [R2.X4+0x2b18] ;  /* 0x002b180002357984 */ /* 0x000fe20000004800 */
[C---:B--2---:R-:W-:Y:S02]  /*73b0*/  FFMA R111, R61.reuse, R112, R106 ;  /* 0x000000703d6f7223 */ /* 0x044fe4000000006a */
[----:B------:R-:W-:Y:S01]  /*73c0*/  FFMA R58, R118, R58, R57 ;  /* 0x0000003a763a7223 */ /* 0x000fe20000000039 */
[----:B------:R-:W0:Y:S01]  /*73d0*/  LDS R106, [R2.X4+0x4718] ;  /* 0x00471800026a7984 */ /* 0x000e220000004800 */
[----:B----4-:R-:W-:-:S03]  /*73e0*/  FFMA R107, R61, R110, R107 ;  /* 0x0000006e3d6b7223 */ /* 0x010fc6000000006b */
[----:B------:R-:W1:Y:S01]  /*73f0*/  LDS R110, [R2.X4+0x3250] ;  /* 0x00325000026e7984 */ /* 0x000e620000004800 */
[----:B-----5:R-:W-:-:S03]  /*7400*/  FFMA R121, R65, R114, R105 ;  /* 0x0000007241797223 */ /* 0x020fc60000000069 */
[----:B------:R-:W2:Y:S04]  /*7410*/  LDS R118, [R2.X4+0xe0] ;  /* 0x0000e00002767984 */ /* 0x000ea80000004800 */
[----:B------:R-:W4:Y:S04]  /*7420*/  LDS R109, [R2.X4+0x118] ;  /* 0x00011800026d7984 */ /* 0x000f280000004800 */
[----:B------:R-:W5:Y:S04]  /*7430*/  LDS R105, [R2.X4+0x15e0] ;  /* 0x0015e00002697984 */ /* 0x000f680000004800 */
[----:B------:R-:W5:Y:S04]  /*7440*/  LDS R61, [R2.X4+0x1618] ;  /* 0x00161800023d7984 */ /* 0x000f680000004800 */
[----:B------:R-:W5:Y:S04]  /*7450*/  LDS R114, [R2.X4+0x4750] ;  /* 0x0047500002727984 */ /* 0x000f680000004800 */
[----:B------:R-:W5:Y:S04]  /*7460*/  LDS R116, [R2.X4+0x4788] ;  /* 0x0047880002747984 */ /* 0x000f680000004800 */
[----:B------:R-:W3:Y:S04]  /*7470*/  LDS R112, [R2.X4+0x3288] ;  /* 0x0032880002707984 */ /* 0x000ee80000004800 */
[----:B------:R-:W3:Y:S01]  /*7480*/  LDS R57, [R2.X4+0x2ae0] ;  /* 0x002ae00002397984 */ /* 0x000ee20000004800 */
[----:B0-----:R-:W-:-:S02]  /*7490*/  FFMA R65, R65, R106, R104 ;  /* 0x0000006a41417223 */ /* 0x001fc40000000068 */
[----:B-1----:R-:W-:Y:S02]  /*74a0*/  FFMA R104, R110, R62, R107 ;  /* 0x0000003e6e687223 */ /* 0x002fe4000000006b */
[----:B------:R-:W0:Y:S01]  /*74b0*/  LDS R110, [R2.X4+0x2d80] ;  /* 0x002d8000026e7984 */ /* 0x000e220000004800 */
[----:B--2---:R-:W-:-:S03]  /*74c0*/  FFMA R23, R118, R22, R23 ;  /* 0x0000001676177223 */ /* 0x004fc60000000017 */
[----:B------:R-:W-:Y:S01]  /*74d0*/  LDS R118, [R2.X4+0x380] ;  /* 0x0003800002767984 */ /* 0x000fe20000004800 */
[----:B----4-:R-:W-:-:S03]  /*74e0*/  FFMA R21, R109, R22, R21 ;  /* 0x000000166d157223 */ /* 0x010fc60000000015 */
[----:B------:R-:W1:Y:S01]  /*74f0*/  LDS R22, [R2.X4+0x2db8] ;  /* 0x002db80002167984 */ /* 0x000e620000004800 */
[----:B-----5:R-:W-:-:S03]  /*7500*/  FFMA R27, R105, R26, R27 ;  /* 0x0000001a691b7223 */ /* 0x020fc6000000001b */
[----:B------:R-:W-:Y:S01]  /*7510*/  LDS R109, [R2.X4+0x42b8] ;  /* 0x0042b800026d7984 */ /* 0x000fe20000004800 */
[----:B------:R-:W-:-:S03]  /*7520*/  FFMA R31, R61, R26, R31 ;  /* 0x0000001a3d1f7223 */ /* 0x000fc6000000001f */
[----:B------:R-:W2:Y:S01]  /*7530*/  LDS R26, [R2.X4+0x4280] ;  /* 0x00428000021a7984 */ /* 0x000ea20000004800 */
[----:B------:R-:W-:-:S03]  /*7540*/  FFMA R106, R114, R66, R121 ;  /* 0x00000042726a7223 */ /* 0x000fc60000000079 */
[----:B------:R-:W-:Y:S01]  /*7550*/  LDS R61, [R2.X4+0x1b58] ;  /* 0x001b5800023d7984 */ /* 0x000fe20000004800 */
[----:B------:R-:W-:-:S03]  /*7560*/  FFMA R66, R116, R66, R65 ;  /* 0x0000004274427223 */ /* 0x000fc60000000041 */
[----:B------:R-:W4:Y:S01]  /*7570*/  LDS R116, [R2.X4+0x4018] ;  /* 0x0040180002747984 */ /* 0x000f220000004800 */
[----:B---3--:R-:W-:-:S03]  /*7580*/  FFMA R62, R112, R62, R111 ;  /* 0x0000003e703e7223 */ /* 0x008fc6000000006f */
[----:B------:R-:W3:Y:S04]  /*7590*/  LDS R65, [R2.X4+0x1b20] ;  /* 0x001b200002417984 */ /* 0x000ee80000004800 */
[----:B------:R-:W5:Y:S04]  /*75a0*/  LDS R114, [R2.X4+0x3b8] ;  /* 0x0003b80002727984 */ /* 0x000f680000004800 */
[----:B------:R-:W3:Y:S04]  /*75b0*/  LDS R112, [R2.X4+0x1880] ;  /* 0x0018800002707984 */ /* 0x000ee80000004800 */
[----:B------:R-:W3:Y:S01]  /*75c0*/  LDS R111, [R2.X4+0x18b8] ;  /* 0x0018b800026f7984 */ /* 0x000ee20000004800 */
[----:B------:R-:W-:-:S02]  /*75d0*/  IMAD R121, R10, 0xc40, R8 ;  /* 0x00000c400a797824 */ /* 0x000fc400078e0208 */
[-C--:B------:R-:W-:Y:S01]  /*75e0*/  FFMA R35, R57, R30.reuse, R35 ;  /* 0x0000001e39237223 */ /* 0x080fe20000000023 */
[----:B------:R-:W5:Y:S04]  /*75f0*/  LDS R8, [R2.X4+0x4558] ;  /* 0x0045580002087984 */ /* 0x000f680000004800 */
[----:B------:R-:W5:Y:S04]  /*7600*/  LDS R10, [R2.X4+0x8c0] ;  /* 0x0008c000020a7984 */ /* 0x000f680000004800 */
[----:B------:R-:W5:Y:S01]  /*7610*/  LDS R57, [R2.X4+0x3020] ;  /* 0x0030200002397984 */ /* 0x000f620000004800 */
[----:B------:R-:W-:-:S02]  /*7620*/  FFMA R29, R53, R30, R29 ;  /* 0x0000001e351d7223 */ /* 0x000fc4000000001d */
[-C--:B0-----:R-:W-:Y:S01]  /*7630*/  FFMA R42, R110, R45.reuse, R42 ;  /* 0x0000002d6e2a7223 */ /* 0x081fe2000000002a */
[----:B------:R-:W0:Y:S01]  /*7640*/  LDS R53, [R2.X4+0x3058] ;  /* 0x0030580002357984 */ /* 0x000e220000004800 */
[----:B-1----:R-:W-:Y:S02]  /*7650*/  FFMA R22, R22, R45, R44 ;  /* 0x0000002d16167223 */ /* 0x002fe4000000002c */
[----:B--2---:R-:W-:Y:S01]  /*7660*/  FFMA R26, R26, R49, R46 ;  /* 0x000000311a1a7223 */ /* 0x004fe2000000002e */
[----:B------:R-:W1:Y:S04]  /*7670*/  LDS R30, [R2.X4+0x4520] ;  /* 0x00452000021e7984 */ /* 0x000e680000004800 */
[----:B------:R-:W2:Y:S04]  /*7680*/  LDS R46, [R2.X4+0x1dc0] ;  /* 0x001dc000022e7984 */ /* 0x000ea80000004800 */
[----:B------:R-:W0:Y:S04]  /*7690*/  LDS R45, [R2.X4+0x1df8] ;  /* 0x001df800022d7984 */ /* 0x000e280000004800 */
[----:B------:R-:W0:Y:S01]  /*76a0*/  LDS R44, [R2.X4+0x32c0] ;  /* 0x0032c000022c7984 */ /* 0x000e220000004800 */
[----:B------:R-:W-:-:S02]  /*76b0*/  IMAD R4, R4, 0x6200, R121 ;  /* 0x0000620004047824 */ /* 0x000fc400078e0279 */
[-C--:B------:R-:W-:Y:S01]  /*76c0*/  FFMA R113, R120, R34.reuse, R113 ;  /* 0x0000002278717223 */ /* 0x080fe20000000071 */
[----:B------:R-:W0:Y:S01]  /*76d0*/  LDS R107, [R2.X4+0x620] ;  /* 0x00062000026b7984 */ /* 0x000e220000004800 */
[----:B------:R-:W-:Y:S02]  /*76e0*/  IMAD R4, R5, 0x70, R4 ;  /* 0x0000007005047824 */ /* 0x000fe400078e0204 */
[----:B----4-:R-:W-:Y:S01]  /*76f0*/  FFMA R33, R116, R34, R33 ;  /* 0x0000002274217223 */ /* 0x010fe20000000021 */
[----:B------:R-:W4:Y:S01]  /*7700*/  LDS R105, [R2.X4+0x658] ;  /* 0x0006580002697984 */ /* 0x000f220000004800 */
[-C--:B---3--:R-:W-:Y:S02]  /*7710*/  FFMA R39, R65, R56.reuse, R39 ;  /* 0x0000003841277223 */ /* 0x088fe40000000027 */
[----:B------:R-:W-:Y:S01]  /*7720*/  FFMA R43, R61, R56, R43 ;  /* 0x000000383d2b7223 */ /* 0x000fe2000000002b */
[----:B------:R-:W-:Y:S01]  /*7730*/  LDS R34, [R2.X4+0x47f8] ;  /* 0x0047f80002227984 */ /* 0x000fe20000004800 */
[----:B------:R-:W-:-:S02]  /*7740*/  FFMA R32, R118, R37, R32 ;  /* 0x0000002576207223 */ /* 0x000fc40000000020 */
[----:B-----5:R-:W-:Y:S01]  /*7750*/  FFMA R36, R114, R37, R36 ;  /* 0x0000002572247223 */ /* 0x020fe20000000024 */
[----:B------:R-:W3:Y:S01]  /*7760*/  LDS R56, [R2.X4+0x8f8] ;  /* 0x0008f80002387984 */ /* 0x000ee20000004800 */
[-C--:B------:R-:W-:Y:S02]  /*7770*/  FFMA R38, R112, R41.reuse, R38 ;  /* 0x0000002970267223 */ /* 0x080fe40000000026 */
[----:B------:R-:W-:Y:S01]  /*7780*/  FFMA R40, R111, R41, R40 ;  /* 0x000000296f287223 */ /* 0x000fe20000000028 */
[----:B------:R-:W-:Y:S01]  /*7790*/  LDS R37, [R2.X4+0x47c0] ;  /* 0x0047c00002257984 */ /* 0x000fe20000004800 */
[----:B------:R-:W-:-:S03]  /*77a0*/  IMAD R3, R3, 0x1c, R4 ;  /* 0x0000001c03037824 */ /* 0x000fc600078e0204 */
[----:B------:R-:W5:Y:S01]  /*77b0*/  LDS R41, [R2.X4+0x32f8] ;  /* 0x0032f80002297984 */ /* 0x000f620000004800 */
[----:B------:R-:W-:-:S03]  /*77c0*/  FFMA R48, R109, R49, R48 ;  /* 0x000000316d307223 */ /* 0x000fc60000000030 */
[----:B------:R-:W-:Y:S06]  /*77d0*/  BAR.SYNC 0x0 ;  /* 0x0000000000007b1d */ /* 0x000fec0000000000 */
[----:B------:R-:W-:Y:S01]  /*77e0*/  STS [R9.X4], R7 ;  /* 0x0000000709007388 */ /* 0x000fe20000004800 */
[----:B------:R-:W-:-:S03]  /*77f0*/  FFMA R51, R8, R64, R51 ;  /* 0x0000004008337223 */ /* 0x000fc60000000033 */
[----:B------:R-:W-:Y:S01]  /*7800*/  STS [R9.X4+0x1c0], R6 ;  /* 0x0001c00609007388 */ /* 0x000fe20000004800 */
[----:B------:R-:W-:-:S03]  /*7810*/  FFMA R50, R10, R55, R50 ;  /* 0x000000370a327223 */ /* 0x000fc60000000032 */
[----:B------:R-:W-:Y:S01]  /*7820*/  STS [R9.X4+0x380], R11 ;  /* 0x0003800b09007388 */ /* 0x000fe20000004800 */
[----:B------:R-:W-:-:S03]  /*7830*/  FFMA R117, R57, R60, R117 ;  /* 0x0000003c39757223 */ /* 0x000fc60000000075 */
        /* <DEDUP_REMOVED lines=47> */
[----:B------:R-:W-:Y:S04]  /*7b30*/  LDS.128 R4, [R102] ;  /* 0x0000000066047984 */ /* 0x000fe80000000c00 */
[----:B------:R-:W3:Y:S04]  /*7b40*/  LDS R61, [R2.X4+0x2a0] ;  /* 0x0002a000023d7984 */ /* 0x000ee80000004800 */
[----:B------:R-:W3:Y:S04]  /*7b50*/  LDS R49, [R2.X4] ;  /* 0x0000000002317984 */ /* 0x000ee80000004800 */
[----:B------:R-:W-:Y:S04]  /*7b60*/  LDS R69, [R2.X4+0x1538] ;  /* 0x0015380002457984 */ /* 0x000fe80000004800 */
[----:B------:R-:W3:Y:S04]  /*7b70*/  LDS.128 R8, [R102+0x60] ;  /* 0x0000600066087984 */ /* 0x000ee80000000c00 */
[----:B------:R-:W3:Y:S01]  /*7b80*/  LDS R57, [R2.X4+0x38] ;  /* 0x0000380002397984 */ /* 0x000ee20000004800 */
[----:B0-----:R-:W-:-:S03]  /*7b90*/  FFMA R119, R53, R60, R119 ;  /* 0x0000003c35777223 */ /* 0x001fc60000000077 */
[----:B------:R-:W0:Y:S01]  /*7ba0*/  LDS R65, [R2.X4+0x1500] ;  /* 0x0015000002417984 */ /* 0x000e220000004800 */
[----:B-1----:R-:W-:-:S03]  /*7bb0*/  FFMA R30, R30, R64, R47 ;  /* 0x000000401e1e7223 */ /* 0x002fc6000000002f */
[----:B------:R-:W-:Y:S01]  /*7bc0*/  LDS R71, [R2.X4+0x2a00] ;  /* 0x002a000002477984 */ /* 0x000fe20000004800 */
[----:B--2---:R-:W-:-:S03]  /*7bd0*/  FFMA R108, R46, R59, R108 ;  /* 0x0000003b2e6c7223 */ /* 0x004fc6000000006c */
[----:B------:R-:W1:Y:S01]  /*7be0*/  LDS.128 R12, [R102+0xc0] ;  /* 0x0000c000660c7984 */ /* 0x000e620000000c00 */
[----:B------:R-:W-:-:S03]  /*7bf0*/  FFMA R58, R45, R59, R58 ;  /* 0x0000003b2d3a7223 */ /* 0x000fc6000000003a */
[----:B------:R-:W2:Y:S01]  /*7c00*/  LDS R79, [R2.X4+0x2ca0] ;  /* 0x002ca000024f7984 */ /* 0x000ea20000004800 */
[----:B------:R-:W-:-:S03]  /*7c10*/  FFMA R104, R44, R63, R104 ;  /* 0x0000003f2c687223 */ /* 0x000fc60000000068 */
[----:B------:R-:W0:Y:S04]  /*7c20*/  LDS R80, [R2.X4+0x2cd8] ;  /* 0x002cd80002507984 */ /* 0x000e280000004800 */
[----:B------:R-:W-:Y:S04]  /*7c30*/  LDS R74, [R2.X4+0x3f00] ;  /* 0x003f0000024a7984 */ /* 0x000fe80000004800 */
[----:B------:R-:W0:Y:S04]  /*7c40*/  LDS.128 R16, [R102+0x120] ;  /* 0x0001200066107984 */ /* 0x000e280000000c00 */
[----:B------:R-:W0:Y:S04]  /*7c50*/  LDS R76, [R2.X4+0x2d8] ;  /* 0x0002d800024c7984 */ /* 0x000e280000004800 */
        /* <DEDUP_REMOVED lines=9> */
[----:B------:R-:W-:Y:S04]  /*7cf0*/  LDS R60, [R2.X4+0x540] ;  /* 0x00054000023c7984 */ /* 0x000fe80000004800 */
[----:B------:R-:W0:Y:S04]  /*7d00*/  LDS.128 R44, [R102+0x10] ;  /* 0x00001000662c7984 */ /* 0x000e280000000c00 */
[----:B------:R-:W0:Y:S04]  /*7d10*/  LDS R86, [R2.X4+0x2a70] ;  /* 0x002a700002567984 */ /* 0x000e280000004800 */
[----:B------:R-:W1:Y:S04]  /*7d20*/  LDS R68, [R2.X4+0x3f70] ;  /* 0x003f700002447984 */ /* 0x000e680000004800 */
[----:B------:R-:W2:Y:S04]  /*7d30*/  LDS R24, [R2.X4+0x578] ;  /* 0x0005780002187984 */ /* 0x000ea80000004800 */
[----:B------:R-:W2:Y:S04]  /*7d40*/  LDS R70, [R2.X4+0x2aa8] ;  /* 0x002aa80002467984 */ /* 0x000ea80000004800 */
[----:B------:R-:W2:Y:S01]  /*7d50*/  LDS R75, [R2.X4+0x3f38] ;  /* 0x003f3800024b7984 */ /* 0x000ea20000004800 */
[----:B------:R-:W-:-:S02]  /*7d60*/  FFMA R25, R107, R52, R25 ;  /* 0x000000346b197223 */ /* 0x000fc40000000019 */
[----:B----4-:R-:W-:Y:S01]  /*7d70*/  FFMA R115, R105, R52, R115 ;  /* 0x0000003469737223 */ /* 0x010fe20000000073 */
[----:B------:R-:W4:Y:S01]  /*7d80*/  LDS R64, [R2.X4+0x3fa8] ;  /* 0x003fa80002407984 */ /* 0x000f220000004800 */
[----:B---3--:R-:W-:Y:S02]  /*7d90*/  FFMA R56, R56, R55, R54 ;  /* 0x0000003738387223 */ /* 0x008fe40000000036 */
[----:B------:R-:W-:Y:S01]  /*7da0*/  FFMA R66, R34, R67, R66 ;  /* 0x0000004322427223 */ /* 0x000fe20000000042 */
[----:B------:R-:W-:Y:S01]  /*7db0*/  LDS.128 R52, [R102+0x70] ;  /* 0x0000700066347984 */ /* 0x000fe20000000c00 */
[----:B-----5:R-:W-:-:S03]  /*7dc0*/  FFMA R62, R41, R63, R62 ;  /* 0x0000003f293e7223 */ /* 0x020fc6000000003e */
[----:B------:R-:W3:Y:S01]  /*7dd0*/  LDS R34, [R2.X4+0x1a40] ;  /* 0x001a400002227984 */ /* 0x000ee20000004800 */
[----:B------:R-:W-:Y:S02]  /*7de0*/  FFMA R106, R37, R67, R106 ;  /* 0x00000043256a7223 */ /* 0x000fe4000000006a */
[----:B------:R-:W-:Y:S01]  /*7df0*/  FFMA R63, R61, R7, R32 ;  /* 0x000000073d3f7223 */ /* 0x000fe20000000020 */
[----:B------:R-:W5:Y:S01]  /*7e00*/  LDS R41, [R2.X4+0x310] ;  /* 0x0003100002297984 */ /* 0x000f620000004800 */
[----:B------:R-:W-:Y:S02]  /*7e10*/  FFMA R72, R4, R49, R23 ;  /* 0x0000003104487223 */ /* 0x000fe40000000017 */
[----:B------:R-:W-:Y:S01]  /*7e20*/  FFMA R69, R8, R69, R31 ;  /* 0x0000004508457223 */ /* 0x000fe2000000001f */
[----:B------:R-:W3:Y:S01]  /*7e30*/  LDS R37, [R2.X4+0x348] ;  /* 0x0003480002257984 */ /* 0x000ee20000004800 */
[----:B------:R-:W-:-:S03]  /*7e40*/  FFMA R4, R4, R57, R21 ;  /* 0x0000003904047223 */ /* 0x000fc60000000015 */
[----:B------:R-:W3:Y:S01]  /*7e50*/  LDS R28, [R2.X4+0x1a78] ;  /* 0x001a7800021c7984 */ /* 0x000ee20000004800 */
[----:B0-----:R-:W-:-:S03]  /*7e60*/  FFMA R32, R8, R65, R27 ;  /* 0x0000004108207223 */ /* 0x001fc6000000001b */
[----:B------:R-:W0:Y:S01]  /*7e70*/  LDS R61, [R2.X4+0x1810] ;  /* 0x00181000023d7984 */ /* 0x000e220000004800 */
[----:B-1----:R-:W-:Y:S02]  /*7e80*/  FFMA R8, R12, R71, R35 ;  /* 0x000000470c087223 */ /* 0x002fe40000000023 */
[-C--:B--2---:R-:W-:Y:S01]  /*7e90*/  FFMA R49, R79, R15.reuse, R42 ;  /* 0x0000000f4f317223 */ /* 0x084fe2000000002a */
[----:B------:R-:W-:Y:S01]  /*7ea0*/  LDS R65, [R2.X4+0x2d10] ;  /* 0x002d100002417984 */ /* 0x000fe20000004800 */
[----:B------:R-:W-:Y:S02]  /*7eb0*/  FFMA R57, R80, R15, R22 ;  /* 0x0000000f50397223 */ /* 0x000fe40000000016 */
[----:B------:R-:W-:Y:S01]  /*7ec0*/  FFMA R74, R16, R74, R113 ;  /* 0x0000004a104a7223 */ /* 0x000fe20000000071 */
[----:B------:R-:W-:Y:S01]  /*7ed0*/  LDS R67, [R2.X4+0x4440] ;  /* 0x0044400002437984 */ /* 0x000fe20000004800 */
[----:B------:R-:W-:Y:S02]  /*7ee0*/  FFMA R36, R76, R7, R36 ;  /* 0x000000074c247223 */ /* 0x000fe40000000024 */
[-C--:B------:R-:W-:Y:S01]  /*7ef0*/  FFMA R38, R77, R11.reuse, R38 ;  /* 0x0000000b4d267223 */ /* 0x080fe20000000026 */
[----:B------:R-:W-:Y:S01]  /*7f00*/  LDS R59, [R2.X4+0x1848] ;  /* 0x00184800023b7984 */ /* 0x000fe20000004800 */
[----:B------:R-:W-:-:S02]  /*7f10*/  FFMA R40, R78, R11, R40 ;  /* 0x0000000b4e287223 */ /* 0x000fc40000000028 */
[----:B------:R-:W-:Y:S01]  /*7f20*/  FFMA R73, R12, R73, R29 ;  /* 0x000000490c497223 */ /* 0x000fe2000000001d */
[----:B------:R-:W-:Y:S01]  /*7f30*/  LDS R77, [R2.X4+0x7e0] ;  /* 0x0007e000024d7984 */ /* 0x000fe20000004800 */
[----:B------:R-:W-:Y:S02]  /*7f40*/  FFMA R15, R20, R9, R69 ;  /* 0x00000009140f7223 */ /* 0x000fe40000000045 */
[-C--:B------:R-:W-:Y:S01]  /*7f50*/  FFMA R7, R83, R5.reuse, R72 ;  /* 0x0000000553077223 */ /* 0x080fe20000000048 */
[----:B------:R-:W-:Y:S01]  /*7f60*/  LDS R12, [R2.X4+0x2f40] ;  /* 0x002f4000020c7984 */ /* 0x000fe20000004800 */
[----:B------:R-:W-:Y:S02]  /*7f70*/  FFMA R11, R84, R5, R4 ;  /* 0x00000005540b7223 */ /* 0x000fe40000000004 */
[-C--:B------:R-:W-:Y:S01]  /*7f80*/  FFMA R31, R81, R19.reuse, R26 ;  /* 0x00000013511f7223 */ /* 0x080fe2000000001a */
[----:B------:R-:W1:Y:S01]  /*7f90*/  LDS.128 R20, [R102+0xd0] ;  /* 0x0000d00066147984 */ /* 0x000e620000000c00 */
[----:B------:R-:W-:-:S02]  /*7fa0*/  FFMA R29, R82, R19, R48 ;  /* 0x00000013521d7223 */ /* 0x000fc40000000030 */
[----:B------:R-:W-:Y:S01]  /*7fb0*/  FFMA R5, R85, R9, R32 ;  /* 0x0000000955057223 */ /* 0x000fe20000000020 */
[----:B------:R-:W-:Y:S01]  /*7fc0*/  LDS R48, [R2.X4+0x2f78] ;  /* 0x002f780002307984 */ /* 0x000fe20000004800 */
[----:B------:R-:W-:Y:S02]  /*7fd0*/  FFMA R60, R46, R60, R25 ;  /* 0x0000003c2e3c7223 */ /* 0x000fe40000000019 */
[----:B------:R-:W-:Y:S01]  /*7fe0*/  FFMA R9, R86, R13, R8 ;  /* 0x0000000d56097223 */ /* 0x000fe20000000008 */
[----:B------:R-:W-:Y:S01]  /*7ff0*/  LDS R83, [R2.X4+0x5e8] ;  /* 0x0005e80002537984 */ /* 0x000fe20000004800 */
[----:B------:R-:W-:Y:S02]  /*8000*/  FFMA R19, R68, R17, R74 ;  /* 0x0000001144137223 */ /* 0x000fe4000000004a */
[----:B------:R-:W-:Y:S01]  /*8010*/  FFMA R46, R46, R24, R115 ;  /* 0x000000182e2e7223 */ /* 0x000fe20000000073 */
[----:B------:R-:W-:Y:S01]  /*8020*/  LDS R68, [R2.X4+0x4478] ;  /* 0x0044780002447984 */ /* 0x000fe20000004800 */
[----:B------:R-:W-:-:S03]  /*8030*/  FFMA R13, R70, R13, R73 ;  /* 0x0000000d460d7223 */ /* 0x000fc60000000049 */
[----:B------:R-:W2:Y:S01]  /*8040*/  LDS.128 R24, [R102+0x130] ;  /* 0x0001300066187984 */ /* 0x000ea20000000c00 */
[----:B------:R-:W-:-:S03]  /*8050*/  FFMA R33, R16, R75, R33 ;  /* 0x0000004b10217223 */ /* 0x000fc60000000021 */
[----:B------:R-:W1:Y:S04]  /*8060*/  LDS R70, [R2.X4+0x4210] ;  /* 0x0042100002467984 */ /* 0x000e680000004800 */
[----:B------:R-:W2:Y:S04]  /*8070*/  LDS R73, [R2.X4+0x4248] ;  /* 0x0042480002497984 */ /* 0x000ea80000004800 */
[----:B------:R-:W2:Y:S01]  /*8080*/  LDS R75, [R2.X4+0x5b0] ;  /* 0x0005b000024b7984 */ /* 0x000ea20000004800 */
[----:B----4-:R-:W-:Y:S02]  /*8090*/  FFMA R17, R64, R17, R33 ;  /* 0x0000001140117223 */ /* 0x010fe40000000021 */
[----:B---3--:R-:W-:Y:S01]  /*80a0*/  FFMA R72, R54, R34, R39 ;  /* 0x0000002236487223 */ /* 0x008fe20000000027 */
[----:B------:R-:W-:Y:S01]  /*80b0*/  LDS R79, [R2.X4+0x818] ;  /* 0x00081800024f7984 */ /* 0x000fe20000004800 */
[----:B-----5:R-:W-:-:S03]  /*80c0*/  FFMA R4, R41, R44, R63 ;  /* 0x0000002c29047223 */ /* 0x020fc6000000003f */
[----:B------:R-:W3:Y:S01]  /*80d0*/  LDS.128 R32, [R102+0x20] ;  /* 0x0000200066207984 */ /* 0x000ee20000000c00 */
[----:B------:R-:W-:-:S03]  /*80e0*/  FFMA R44, R37, R44, R36 ;  /* 0x0000002c252c7223 */ /* 0x000fc60000000024 */
[----:B------:R-:W4:Y:S01]  /*80f0*/  LDS R69, [R2.X4+0x2d48] ;  /* 0x002d480002457984 */ /* 0x000f220000004800 */
[----:B------:R-:W-:Y:S02]  /*8100*/  FFMA R74, R54, R28, R43 ;  /* 0x0000001c364a7223 */ /* 0x000fe4000000002b */
[----:B0-----:R-:W-:Y:S01]  /*8110*/  FFMA R8, R61, R52, R38 ;  /* 0x000000343d087223 */ /* 0x001fe20000000026 */
[----:B------:R-:W0:Y:S04]  /*8120*/  LDS R63, [R2.X4+0x850] ;  /* 0x00085000023f7984 */ /* 0x000e280000004800 */
[----:B------:R-:W-:Y:S04]  /*8130*/  LDS R81, [R2.X4+0x1ce0] ;  /* 0x001ce00002517984 */ /* 0x000fe80000004800 */
[----:B------:R-:W5:Y:S04]  /*8140*/  LDS.128 R36, [R102+0x80] ;  /* 0x0000800066247984 */ /* 0x000f680000000c00 */
[----:B------:R-:W0:Y:S04]  /*8150*/  LDS R61, [R2.X4+0x888] ;  /* 0x00088800023d7984 */ /* 0x000e280000004800 */
[----:B------:R-:W0:Y:S01]  /*8160*/  LDS R28, [R2.X4+0x1d18] ;  /* 0x001d1800021c7984 */ /* 0x000e220000004800 */
[----:B-1----:R-:W-:-:S02]  /*8170*/  FFMA R76, R22, R12, R117 ;  /* 0x0000000c164c7223 */ /* 0x002fc40000000075 */
[----:B------:R-:W-:Y:S01]  /*8180*/  FFMA R12, R65, R20, R49 ;  /* 0x00000014410c7223 */ /* 0x000fe20000000031 */
[----:B------:R-:W-:Y:S01]  /*8190*/  LDS R54, [R2.X4+0xe0] ;  /* 0x0000e00002367984 */ /* 0x000fe20000004800 */
[C---:B--2---:R-:W-:Y:S02]  /*81a0*/  FFMA R80, R26.reuse, R67, R30 ;  /* 0x000000431a507223 */ /* 0x044fe4000000001e */
[----:B------:R-:W-:Y:S01]  /*81b0*/  FFMA R82, R26, R68, R51 ;  /* 0x000000441a527223 */ /* 0x000fe20000000033 */
[----:B------:R-:W1:Y:S01]  /*81c0*/  LDS R49, [R2.X4+0x118] ;  /* 0x0001180002317984 */ /* 0x000e620000004800 */
[-C--:B------:R-:W-:Y:S02]  /*81d0*/  FFMA R26, R70, R24.reuse, R31 ;  /* 0x00000018461a7223 */ /* 0x080fe4000000001f */
[----:B------:R-:W-:Y:S01]  /*81e0*/  FFMA R24, R73, R24, R29 ;  /* 0x0000001849187223 */ /* 0x000fe2000000001d */
[----:B------:R-:W2:Y:S01]  /*81f0*/  LDS R70, [R2.X4+0x15e0] ;  /* 0x0015e00002467984 */ /* 0x000ea20000004800 */
[----:B------:R-:W-:-:S03]  /*8200*/  FFMA R29, R75, R47, R60 ;  /* 0x0000002f4b1d7223 */ /* 0x000fc6000000003c */
[----:B------:R-:W1:Y:S04]  /*8210*/  LDS R68, [R2.X4+0x1618] ;  /* 0x0016180002447984 */ /* 0x000e680000004800 */
[----:B------:R-:W1:Y:S04]  /*8220*/  LDS R60, [R2.X4+0x2ae0] ;  /* 0x002ae000023c7984 */ /* 0x000e680000004800 */
[----:B------:R-:W1:Y:S01]  /*8230*/  LDS R51, [R2.X4+0x2b18] ;  /* 0x002b180002337984 */ /* 0x000e620000004800 */
[----:B------:R-:W-:Y:S02]  /*8240*/  FFMA R52, R59, R52, R40 ;  /* 0x000000343b347223 */ /* 0x000fe40000000028 */
[----:B------:R-:W-:Y:S01]  /*8250*/  FFMA R78, R22, R48, R119 ;  /* 0x00000030164e7223 */ /* 0x000fe20000000077 */
[----:B------:R-:W-:Y:S01]  /*8260*/  LDS R16, [R2.X4+0x31e0] ;  /* 0x0031e00002107984 */ /* 0x000fe20000004800 */
[----:B------:R-:W-:-:S03]  /*8270*/  FFMA R47, R83, R47, R46 ;  /* 0x0000002f532f7223 */ /* 0x000fc6000000002e */
[----:B------:R-:W2:Y:S01]  /*8280*/  LDS.128 R40, [R102+0xe0] ;  /* 0x0000e00066287984 */ /* 0x000ea20000000c00 */
[----:B---3--:R-:W-:-:S03]  /*8290*/  FFMA R46, R33, R77, R50 ;  /* 0x0000004d212e7223 */ /* 0x008fc60000000032 */
[----:B------:R-:W3:Y:S01]  /*82a0*/  LDS R64, [R2.X4+0x3218] ;  /* 0x0032180002407984 */ /* 0x000ee20000004800 */
[----:B------:R-:W-:-:S03]  /*82b0*/  FFMA R56, R33, R79, R56 ;  /* 0x0000004f21387223 */ /* 0x000fc60000000038 */
[----:B------:R-:W-:Y:S01]  /*82c0*/  LDS R48, [R2.X4+0x46e0] ;  /* 0x0046e00002307984 */ /* 0x000fe20000004800 */
[----:B----4-:R-:W-:-:S03]  /*82d0*/  FFMA R20, R69, R20, R57 ;  /* 0x0000001445147223 */ /* 0x010fc60000000039 */
[----:B------:R-:W4:Y:S04]  /*82e0*/  LDS.128 R100, [R102+0x140] ;  /* 0x0001400066647984 */ /* 0x000f280000000c00 */
[----:B------:R-:W3:Y:S01]  /*82f0*/  LDS R22, [R2.X4+0x4718] ;  /* 0x0047180002167984 */ /* 0x000ee20000004800 */
[----:B0-----:R-:W-:-:S03]  /*8300*/  FFMA R46, R63, R34, R46 ;  /* 0x000000223f2e7223 */ /* 0x001fc6000000002e */
[----:B------:R-:W0:Y:S01]  /*8310*/  LDS R57, [R2.X4+0x4750] ;  /* 0x0047500002397984 */ /* 0x000e220000004800 */
[----:B-----5:R-:W-:Y:S02]  /*8320*/  FFMA R81, R37, R81, R108 ;  /* 0x0000005125517223 */ /* 0x020fe4000000006c */
[----:B------:R-:W-:Y:S01]  /*8330*/  FFMA R34, R61, R34, R56 ;  /* 0x000000223d227223 */ /* 0x000fe20000000038 */
[----:B------:R-:W5:Y:S01]  /*8340*/  LDS R31, [R2.X4+0x4788] ;  /* 0x00478800021f7984 */ /* 0x000f620000004800 */
[----:B------:R-:W-:-:S03]  /*8350*/  FFMA R58, R37, R28, R58 ;  /* 0x0000001c253a7223 */ /* 0x000fc6000000003a */
[----:B------:R-:W0:Y:S04]  /*8360*/  LDS R37, [R2.X4+0x380] ;  /* 0x0003800002257984 */ /* 0x000e280000004800 */
[----:B------:R-:W5:Y:S04]  /*8370*/  LDS R56, [R2.X4+0x1880] ;  /* 0x0018800002387984 */ /* 0x000f680000004800 */
[----:B------:R-:W5:Y:S01]  /*8380*/  LDS R30, [R2.X4+0x3fe0] ;  /* 0x003fe000021e7984 */ /* 0x000f620000004800 */
[----:B-1----:R-:W-:-:S03]  /*8390*/  FFMA R11, R49, R6, R11 ;  /* 0x00000006310b7223 */ /* 0x002fc6000000000b */
[----:B------:R-:W1:Y:S01]  /*83a0*/  LDS R33, [R2.X4+0x4018] ;  /* 0x0040180002217984 */ /* 0x000e620000004800 */
[----:B------:R-:W-:Y:S01]  /*83b0*/  FFMA R54, R54, R6, R7 ;  /* 0x0000000636367223 */ /* 0x000fe20000000007 */
[----:B------:R-:W-:Y:S01]  /*83c0*/  FMNMX R49, RZ, R11, !PT ;  /* 0x0000000bff317209 */ /* 0x000fe20007800000 */
[----:B------:R-:W-:Y:S01]  /*83d0*/  IMAD.WIDE R6, R3, R0, c[0x0][0x170] ;  /* 0x00005c0003067625 */ /* 0x000fe200078e0200 */
[----:B------:R-:W1:Y:S03]  /*83e0*/  LDS R59, [R2.X4+0x1d50] ;  /* 0x001d5000023b7984 */ /* 0x000e660000004800 */
[-C--:B--2---:R-:W-:Y:S01]  /*83f0*/  FFMA R5, R70, R10.reuse, R5 ;  /* 0x0000000a46057223 */ /* 0x084fe20000000005 */
[----:B------:R-:W2:Y:S01]  /*8400*/  LDS R3, [R2.X4+0x2d80] ;  /* 0x002d800002037984 */ /* 0x000ea20000004800 */
[----:B------:R-:W-:Y:S02]  /*8410*/  FFMA R15, R68, R10, R15 ;  /* 0x0000000a440f7223 */ /* 0x000fe4000000000f */
[-C--:B------:R-:W-:Y:S01]  /*8420*/  FFMA R9, R60, R14.reuse, R9 ;  /* 0x0000000e3c097223 */ /* 0x080fe20000000009 */
[----:B------:R-:W2:Y:S01]  /*8430*/  LDS R10, [R2.X4+0x2db8] ;  /* 0x002db800020a7984 */ /* 0x000ea20000004800 */
[----:B------:R-:W-:-:S03]  /*8440*/  FFMA R13, R51, R14, R13 ;  /* 0x0000000e330d7223 */ /* 0x000fc6000000000d */
[----:B------:R-:W2:Y:S04]  /*8450*/  LDS R11, [R2.X4+0x4280] ;  /* 0x00428000020b7984 */ /* 0x000ea80000004800 */
[----:B------:R-:W2:Y:S01]  /*8460*/  LDS R14, [R2.X4+0x42b8] ;  /* 0x0042b800020e7984 */ /* 0x000ea20000004800 */
[C---:B------:R-:W-:Y:S02]  /*8470*/  FFMA R16, R41.reuse, R16, R104 ;  /* 0x0000001029107223 */ /* 0x040fe40000000068 */
[----:B---3--:R-:W-:Y:S01]  /*8480*/  FFMA R62, R41, R64, R62 ;  /* 0x00000040293e7223 */ /* 0x008fe2000000003e */
[----:B------:R-:W-:Y:S01]  /*8490*/  FMNMX R41, RZ, R54, !PT ;  /* 0x00000036ff297209 */ /* 0x000fe20007800000 */
[C---:B----4-:R-:W-:Y:S01]  /*84a0*/  FFMA R48, R101.reuse, R48, R106 ;  /* 0x0000003065307223 */ /* 0x050fe2000000006a */
[----:B------:R-:W-:Y:S01]  /*84b0*/  LDS R86, [R2.X4+0x2fb0] ;  /* 0x002fb00002567984 */ /* 0x000fe20000004800 */
[----:B------:R-:W-:-:S02]  /*84c0*/  FFMA R22, R101, R22, R66 ;  /* 0x0000001665167223 */ /* 0x000fc40000000042 */
[-C--:B0-----:R-:W-:Y:S01]  /*84d0*/  FFMA R0, R57, R102.reuse, R48 ;  /* 0x0000006639007223 */ /* 0x081fe20000000030 */
[----:B------:R0:W-:Y:S01]  /*84e0*/  STG.E [R6.64], R41 ;  /* 0x0000002906007986 */ /* 0x0001e2000c101904 */
[----:B-----5:R-:W-:Y:S01]  /*84f0*/  FFMA R102, R31, R102, R22 ;  /* 0x000000661f667223 */ /* 0x020fe20000000016 */
[----:B------:R-:W-:Y:S01]  /*8500*/  FMNMX R31, RZ, R5, !PT ;  /* 0x00000005ff1f7209 */ /* 0x000fe20007800000 */
[----:B------:R-:W-:Y:S01]  /*8510*/  FFMA R4, R37, R45, R4 ;  /* 0x0000002d25047223 */ /* 0x000fe20000000004 */
[----:B------:R-:W3:Y:S01]  /*8520*/  LDS R5, [R2.X4+0x658] ;  /* 0x0006580002057984 */ /* 0x000ee20000004800 */
[----:B------:R-:W-:Y:S02]  /*8530*/  FFMA R8, R56, R53, R8 ;  /* 0x0000003538087223 */ /* 0x000fe40000000008 */
[----:B------:R-:W-:Y:S01]  /*8540*/  FFMA R19, R30, R18, R19 ;  /* 0x000000121e137223 */ /* 0x000fe20000000013 */
[----:B------:R-:W4:Y:S01]  /*8550*/  LDS R88, [R2.X4+0x44b0] ;  /* 0x0044b00002587984 */ /* 0x000f220000004800 */
[----:B0-----:R-:W-:-:S03]  /*8560*/  FMNMX R41, RZ, R9, !PT ;  /* 0x00000009ff297209 */ /* 0x001fc60007800000 */
[----:B------:R-:W0:Y:S01]  /*8570*/  LDS R84, [R2.X4+0x1ab0] ;  /* 0x001ab00002547984 */ /* 0x000e220000004800 */
[----:B-1----:R-:W-:-:S03]  /*8580*/  FFMA R17, R33, R18, R17 ;  /* 0x0000001221117223 */ /* 0x002fc60000000011 */
[----:B------:R-:W1:Y:S01]  /*8590*/  LDS R87, [R2.X4+0x2fe8] ;  /* 0x002fe80002577984 */ /* 0x000e620000004800 */
[----:B------:R-:W-:-:S03]  /*85a0*/  FMNMX R33, RZ, R4, !PT ;  /* 0x00000004ff217209 */ /* 0x000fc60007800000 */
[----:B------:R-:W5:Y:S01]  /*85b0*/  LDS R89, [R2.X4+0x44e8] ;  /* 0x0044e80002597984 */ /* 0x000f620000004800 */
[----:B------:R-:W-:-:S03]  /*85c0*/  FMNMX R15, RZ, R15, !PT ;  /* 0x0000000fff0f7209 */ /* 0x000fc60007800000 */
[----:B------:R2:W-:Y:S01]  /*85d0*/  STG.E [R6.64+0xc400], R41 ;  /* 0x00c4002906007986 */ /* 0x0005e2000c101904 */
[----:B------:R-:W-:-:S03]  /*85e0*/  FMNMX R19, RZ, R19, !PT ;  /* 0x00000013ff137209 */ /* 0x000fc60007800000 */
[----:B------:R-:W0:Y:S04]  /*85f0*/  LDS R9, [R2.X4+0x1b20] ;  /* 0x001b200002097984 */ /* 0x000e280000004800 */
[----:B------:R-:W0:Y:S01]  /*8600*/  LDS R18, [R2.X4+0x3058] ;  /* 0x0030580002127984 */ /* 0x000e220000004800 */
[----:B--2---:R-:W-:-:S03]  /*8610*/  FMNMX R41, RZ, R8, !PT ;  /* 0x00000008ff297209 */ /* 0x004fc60007800000 */
[----:B------:R-:W2:Y:S04]  /*8620*/  LDS R4, [R2.X4+0x4520] ;  /* 0x0045200002047984 */ /* 0x000ea80000004800 */
[----:B------:R-:W0:Y:S04]  /*8630*/  LDS R8, [R2.X4+0x4558] ;  /* 0x0045580002087984 */ /* 0x000e280000004800 */
[----:B------:R-:W0:Y:S01]  /*8640*/  LDS R65, [R2.X4+0x3250] ;  /* 0x0032500002417984 */ /* 0x000e220000004800 */
[----:B------:R-:W-:-:S03]  /*8650*/  FFMA R28, R59, R38, R81 ;  /* 0x000000263b1c7223 */ /* 0x000fc60000000051 */
[----:B------:R-:W0:Y:S01]  /*8660*/  LDS R85, [R2.X4+0x1ae8] ;  /* 0x001ae80002557984 */ /* 0x000e220000004800 */
[----:B------:R-:W-:-:S03]  /*8670*/  FFMA R3, R3, R21, R12 ;  /* 0x0000001503037223 */ /* 0x000fc6000000000c */
[----:B------:R-:W0:Y:S01]  /*8680*/  LDS R71, [R2.X4+0x1d88] ;  /* 0x001d880002477984 */ /* 0x000e220000004800 */
[----:B------:R-:W-:-:S03]  /*8690*/  FFMA R10, R10, R21, R20 ;  /* 0x000000150a0a7223 */ /* 0x000fc60000000014 */
[----:B------:R-:W0:Y:S01]  /*86a0*/  LDS R69, [R2.X4+0x3288] ;  /* 0x0032880002457984 */ /* 0x000e220000004800 */
[-C--:B------:R-:W-:Y:S02]  /*86b0*/  FFMA R11, R11, R25.reuse, R26 ;  /* 0x000000190b0b7223 */ /* 0x080fe4000000001a */
[----:B------:R-:W-:Y:S01]  /*86c0*/  FFMA R14, R14, R25, R24 ;  /* 0x000000190e0e7223 */ /* 0x000fe20000000018 */
[----:B------:R1:W-:Y:S04]  /*86d0*/  STG.E [R6.64+0x38], R49 ;  /* 0x0000383106007986 */ /* 0x0003e8000c101904 */
[----:B------:R2:W-:Y:S04]  /*86e0*/  STG.E [R6.64+0x6200], R31 ;  /* 0x0062001f06007986 */ /* 0x0005e8000c101904 */
[----:B------:R-:W-:Y:S01]  /*86f0*/  STG.E [R6.64+0x6238], R15 ;  /* 0x0062380f06007986 */ /* 0x000fe2000c101904 */
[----:B-1----:R-:W-:-:S03]  /*8700*/  FMNMX R49, RZ, R13, !PT ;  /* 0x0000000dff317209 */ /* 0x002fc60007800000 */
[----:B------:R-:W-:Y:S01]  /*8710*/  STG.E [R6.64+0x12600], R19 ;  /* 0x0126001306007986 */ /* 0x000fe2000c101904 */
[----:B--2---:R-:W-:-:S03]  /*8720*/  FMNMX R31, RZ, R17, !PT ;  /* 0x00000011ff1f7209 */ /* 0x004fc60007800000 */
[----:B------:R-:W1:Y:S04]  /*8730*/  LDS R50, [R2.X4+0x3b8] ;  /* 0x0003b80002327984 */ /* 0x000e680000004800 */
[----:B------:R-:W2:Y:S04]  /*8740*/  LDS R59, [R2.X4+0x18b8] ;  /* 0x0018b800023b7984 */ /* 0x000ea80000004800 */
[----:B------:R-:W0:Y:S04]  /*8750*/  LDS R22, [R2.X4+0x620] ;  /* 0x0006200002167984 */ /* 0x000e280000004800 */
[----:B------:R-:W0:Y:S04]  /*8760*/  LDS R13, [R2.X4+0x1b58] ;  /* 0x001b5800020d7984 */ /* 0x000e280000004800 */
[----:B------:R-:W1:Y:S04]  /*8770*/  LDS R15, [R2.X4+0x3020] ;  /* 0x00302000020f7984 */ /* 0x000e680000004800 */
[----:B------:R-:W1:Y:S04]  /*8780*/  LDS R17, [R2.X4+0x8c0] ;  /* 0x0008c00002117984 */ /* 0x000e680000004800 */
[----:B------:R-:W1:Y:S04]  /*8790*/  LDS R19, [R2.X4+0x8f8] ;  /* 0x0008f80002137984 */ /* 0x000e680000004800 */
[----:B------:R-:W1:Y:S04]  /*87a0*/  LDS R30, [R2.X4+0x1dc0] ;  /* 0x001dc000021e7984 */ /* 0x000e680000004800 */
[----:B------:R-:W1:Y:S04]  /*87b0*/  LDS R12, [R2.X4+0x1df8] ;  /* 0x001df800020c7984 */ /* 0x000e680000004800 */
[----:B------:R-:W1:Y:S04]  /*87c0*/  LDS R20, [R2.X4+0x32c0] ;  /* 0x0032c00002147984 */ /* 0x000e680000004800 */
[----:B------:R-:W2:Y:S04]  /*87d0*/  LDS R21, [R2.X4+0x32f8] ;  /* 0x0032f80002157984 */ /* 0x000ea80000004800 */
[----:B------:R-:W2:Y:S04]  /*87e0*/  LDS R24, [R2.X4+0x47c0] ;  /* 0x0047c00002187984 */ /* 0x000ea80000004800 */
[----:B------:R-:W2:Y:S01]  /*87f0*/  LDS R25, [R2.X4+0x47f8] ;  /* 0x0047f80002197984 */ /* 0x000ea20000004800 */
[----:B---3--:R-:W-:-:S02]  /*8800*/  FFMA R5, R5, R32, R47 ;  /* 0x0000002005057223 */ /* 0x008fc4000000002f */
[----:B------:R-:W-:Y:S02]  /*8810*/  FFMA R73, R86, R23, R76 ;  /* 0x0000001756497223 */ /* 0x000fe4000000004c */
[----:B----4-:R-:W-:Y:S02]  /*8820*/  FFMA R75, R88, R27, R80 ;  /* 0x0000001b584b7223 */ /* 0x010fe40000000050 */
[----:B0-----:R-:W-:Y:S02]  /*8830*/  FFMA R67, R84, R55, R72 ;  /* 0x0000003754437223 */ /* 0x001fe40000000048 */
[----:B------:R-:W-:Y:S02]  /*8840*/  FFMA R23, R87, R23, R78 ;  /* 0x0000001757177223 */ /* 0x000fe4000000004e */
[----:B-----5:R-:W-:Y:S01]  /*8850*/  FFMA R27, R89, R27, R82 ;  /* 0x0000001b591b7223 */ /* 0x020fe20000000052 */
[----:B------:R-:W-:Y:S01]  /*8860*/  FMNMX R3, RZ, R3, !PT ;  /* 0x00000003ff037209 */ /* 0x000fe20007800000 */
[----:B------:R-:W-:Y:S01]  /*8870*/  FFMA R9, R9, R36, R67 ;  /* 0x0000002409097223 */ /* 0x000fe20000000043 */
[----:B------:R-:W-:Y:S01]  /*8880*/  FMNMX R11, RZ, R11, !PT ;  /* 0x0000000bff0b7209 */ /* 0x000fe20007800000 */
[----:B------:R-:W-:Y:S01]  /*8890*/  FFMA R18, R18, R40, R23 ;  /* 0x0000002812127223 */ /* 0x000fe20000000017 */
[----:B------:R-:W-:Y:S01]  /*88a0*/  FMNMX R5, RZ, R5, !PT ;  /* 0x00000005ff057209 */ /* 0x000fe20007800000 */
[----:B------:R-:W-:-:S02]  /*88b0*/  FFMA R4, R4, R100, R75 ;  /* 0x0000006404047223 */ /* 0x000fc4000000004b */
[----:B------:R-:W-:Y:S02]  /*88c0*/  FFMA R8, R8, R100, R27 ;  /* 0x0000006408087223 */ /* 0x000fe4000000001b */
[----:B------:R-:W-:Y:S02]  /*88d0*/  FFMA R16, R65, R42, R16 ;  /* 0x0000002a41107223 */ /* 0x000fe40000000010 */
[----:B------:R-:W-:Y:S02]  /*88e0*/  FFMA R55, R85, R55, R74 ;  /* 0x0000003755377223 */ /* 0x000fe4000000004a */
[----:B------:R-:W-:Y:S02]  /*88f0*/  FFMA R38, R71, R38, R58 ;  /* 0x0000002647267223 */ /* 0x000fe4000000003a */
[----:B------:R-:W-:Y:S01]  /*8900*/  FFMA R42, R69, R42, R62 ;  /* 0x0000002a452a7223 */ /* 0x000fe2000000003e */
[----:B------:R0:W-:Y:S01]  /*8910*/  STG.E [R6.64+0xd040], R3 ;  /* 0x00d0400306007986 */ /* 0x0001e2000c101904 */
[----:B------:R-:W-:Y:S01]  /*8920*/  FMNMX R9, RZ, R9, !PT ;  /* 0x00000009ff097209 */ /* 0x000fe20007800000 */
[----:B-1----:R-:W-:-:S02]  /*8930*/  FFMA R44, R50, R45, R44 ;  /* 0x0000002d322c7223 */ /* 0x002fc4000000002c */
[----:B------:R1:W-:Y:S01]  /*8940*/  STG.E [R6.64+0x13240], R11 ;  /* 0x0132400b06007986 */ /* 0x0003e2000c101904 */
[----:B--2---:R-:W-:-:S03]  /*8950*/  FFMA R52, R59, R53, R52 ;  /* 0x000000353b347223 */ /* 0x004fc60000000034 */
[----:B------:R2:W-:Y:S01]  /*8960*/  STG.E [R6.64+0x18b8], R5 ;  /* 0x0018b80506007986 */ /* 0x0005e2000c101904 */
[----:B------:R-:W-:Y:S02]  /*8970*/  FFMA R22, R22, R32, R29 ;  /* 0x0000002016167223 */ /* 0x000fe4000000001d */
[----:B------:R-:W-:Y:S01]  /*8980*/  FFMA R13, R13, R36, R55 ;  /* 0x000000240d0d7223 */ /* 0x000fe20000000037 */
[----:B0-----:R-:W-:Y:S01]  /*8990*/  FMNMX R3, RZ, R18, !PT ;  /* 0x00000012ff037209 */ /* 0x001fe20007800000 */
[----:B------:R-:W-:Y:S02]  /*89a0*/  FFMA R15, R15, R40, R73 ;  /* 0x000000280f0f7223 */ /* 0x000fe40000000049 */
[-C--:B------:R-:W-:Y:S01]  /*89b0*/  FFMA R17, R17, R35.reuse, R46 ;  /* 0x0000002311117223 */ /* 0x080fe2000000002e */
[----:B-1----:R-:W-:Y:S01]  /*89c0*/  FMNMX R11, RZ, R4, !PT ;  /* 0x00000004ff0b7209 */ /* 0x002fe20007800000 */
[----:B------:R-:W-:Y:S02]  /*89d0*/  FFMA R19, R19, R35, R34 ;  /* 0x0000002313137223 */ /* 0x000fe40000000022 */
[-C--:B------:R-:W-:Y:S01]  /*89e0*/  FFMA R28, R30, R39.reuse, R28 ;  /* 0x000000271e1c7223 */ /* 0x080fe2000000001c */
[----:B--2---:R-:W-:Y:S01]  /*89f0*/  FMNMX R5, RZ, R8, !PT ;  /* 0x00000008ff057209 */ /* 0x004fe20007800000 */
[----:B------:R-:W-:-:S02]  /*8a00*/  FFMA R12, R12, R39, R38 ;  /* 0x000000270c0c7223 */ /* 0x000fc40000000026 */
[-C--:B------:R-:W-:Y:S02]  /*8a10*/  FFMA R16, R20, R43.reuse, R16 ;  /* 0x0000002b14107223 */ /* 0x080fe40000000010 */
[----:B------:R-:W-:Y:S02]  /*8a20*/  FFMA R21, R21, R43, R42 ;  /* 0x0000002b15157223 */ /* 0x000fe4000000002a */
[-C--:B------:R-:W-:Y:S02]  /*8a30*/  FFMA R0, R24, R103.reuse, R0 ;  /* 0x0000006718007223 */ /* 0x080fe40000000000 */
[----:B------:R-:W-:Y:S01]  /*8a40*/  FFMA R25, R25, R103, R102 ;  /* 0x0000006719197223 */ /* 0x000fe20000000066 */
[----:B------:R0:W-:Y:S01]  /*8a50*/  STG.E [R6.64+0x12638], R31 ;  /* 0x0126381f06007986 */ /* 0x0001e2000c101904 */
[----:B------:R-:W-:Y:S02]  /*8a60*/  FMNMX R37, RZ, R44, !PT ;  /* 0x0000002cff257209 */ /* 0x000fe40007800000 */
[----:B------:R-:W-:Y:S01]  /*8a70*/  FMNMX R45, RZ, R52, !PT ;  /* 0x00000034ff2d7209 */ /* 0x000fe20007800000 */
[----:B------:R1:W-:Y:S01]  /*8a80*/  STG.E [R6.64+0xc40], R33 ;  /* 0x000c402106007986 */ /* 0x0003e2000c101904 */
[----:B------:R-:W-:-:S02]  /*8a90*/  FMNMX R29, RZ, R10, !PT ;  /* 0x0000000aff1d7209 */ /* 0x000fc40007800000 */
[----:B------:R-:W-:Y:S01]  /*8aa0*/  FMNMX R13, RZ, R13, !PT ;  /* 0x0000000dff0d7209 */ /* 0x000fe20007800000 */
[----:B------:R2:W-:Y:S01]  /*8ab0*/  STG.E [R6.64+0x7a80], R9 ;  /* 0x007a800906007986 */ /* 0x0005e2000c101904 */
[----:B------:R-:W-:Y:S02]  /*8ac0*/  FMNMX R15, RZ, R15, !PT ;  /* 0x0000000fff0f7209 */ /* 0x000fe40007800000 */
[----:B------:R-:W-:Y:S01]  /*8ad0*/  FMNMX R17, RZ, R17, !PT ;  /* 0x00000011ff117209 */ /* 0x000fe20007800000 */
[----:B------:R3:W-:Y:S01]  /*8ae0*/  STG.E [R6.64+0xdcb8], R3 ;  /* 0x00dcb80306007986 */ /* 0x0007e2000c101904 */
[----:B0-----:R-:W-:Y:S02]  /*8af0*/  FMNMX R31, RZ, R14, !PT ;  /* 0x0000000eff1f7209 */ /* 0x001fe40007800000 */
[----:B------:R-:W-:Y:S01]  /*8b00*/  FMNMX R19, RZ, R19, !PT ;  /* 0x00000013ff137209 */ /* 0x000fe20007800000 */
[----:B------:R0:W-:Y:S01]  /*8b10*/  STG.E [R6.64+0x13e80], R11 ;  /* 0x013e800b06007986 */ /* 0x0001e2000c101904 */
[----:B-1----:R-:W-:-:S02]  /*8b20*/  FMNMX R33, RZ, R22, !PT ;  /* 0x00000016ff217209 */ /* 0x002fc40007800000 */
[----:B------:R-:W-:Y:S01]  /*8b30*/  FMNMX R21, RZ, R21, !PT ;  /* 0x00000015ff157209 */ /* 0x000fe20007800000 */
[----:B------:R1:W-:Y:S01]  /*8b40*/  STG.E [R6.64+0x13eb8], R5 ;  /* 0x013eb80506007986 */ /* 0x0003e2000c101904 */
[----:B--2---:R-:W-:Y:S02]  /*8b50*/  FMNMX R9, RZ, R28, !PT ;  /* 0x0000001cff097209 */ /* 0x004fe40007800000 */
[----:B------:R-:W-:Y:S02]  /*8b60*/  FMNMX R25, RZ, R25, !PT ;  /* 0x00000019ff197209 */ /* 0x000fe40007800000 */
[----:B---3--:R-:W-:Y:S02]  /*8b70*/  FMNMX R3, RZ, R12, !PT ;  /* 0x0000000cff037209 */ /* 0x008fe40007800000 */
[----:B0-----:R-:W-:Y:S02]  /*8b80*/  FMNMX R11, RZ, R16, !PT ;  /* 0x00000010ff0b7209 */ /* 0x001fe40007800000 */
[----:B-1----:R-:W-:Y:S01]  /*8b90*/  FMNMX R5, RZ, R0, !PT ;  /* 0x00000000ff057209 */ /* 0x002fe20007800000 */
[----:B------:R-:W-:Y:S04]  /*8ba0*/  STG.E [R6.64+0xc438], R49 ;  /* 0x00c4383106007986 */ /* 0x000fe8000c101904 */
        /* <DEDUP_REMOVED lines=15> */
[----:B------:R-:W-:Y:S01]  /*8ca0*/  STG.E [R6.64+0x14af8], R25 ;  /* 0x014af81906007986 */ /* 0x000fe2000c101904 */
[----:B------:R-:W-:Y:S05]  /*8cb0*/  EXIT ;  /* 0x000000000000794d */ /* 0x000fea0003800000 */
.L_x_0:
[----:B------:R-:W-:-:S00]  /*8cc0*/  BRA `(.L_x_0) ;  /* 0xfffffff000007947 */ /* 0x000fc0000383ffff */
[----:B------:R-:W-:-:S00]  /*8cd0*/  NOP ;  /* 0x0000000000007918 */ /* 0x000fc00000000000 */
        /* <DEDUP_REMOVED lines=10> */
.L_x_1:


//--------------------- .nv.shared.candidate3     --------------------------
	.section	.nv.shared.candidate3,"aw",@nobits
	.align	4
.nv.shared.candidate3:
	.zero		21888
